//
// Generated by NVIDIA NVVM Compiler
//
// Compiler Build ID: CL-36424714
// Cuda compilation tools, release 13.0, V13.0.88
// Based on NVVM 20.0.0
//

.version 9.0
.target sm_100
.address_size 64

	// .globl	_Z5sievePiii
.extern .shared .align 16 .b8 sprimes[];

.visible .entry _Z5sievePiii(
	.param .u64 .ptr .align 1 _Z5sievePiii_param_0,
	.param .u32 _Z5sievePiii_param_1,
	.param .u32 _Z5sievePiii_param_2
)
{
	.reg .pred 	%p<30>;
	.reg .b32 	%r<216>;
	.reg .b64 	%rd<7>;

	ld.param.u64 	%rd2, [_Z5sievePiii_param_0];
	ld.param.u32 	%r79, [_Z5sievePiii_param_1];
	ld.param.u32 	%r80, [_Z5sievePiii_param_2];
	cvta.to.global.u64 	%rd1, %rd2;
	mov.u32 	%r1, %tid.x;
	add.s32 	%r2, %r80, -1;
	mov.b32 	%r81, 1;
	st.shared.u32 	[sprimes+8], %r81;
	add.s32 	%r82, %r79, -1;
	div.s32 	%r83, %r82, %r80;
	mul.lo.s32 	%r3, %r83, %r1;
	add.s32 	%r211, %r3, 2;
	setp.lt.s32 	%p1, %r1, %r2;
	add.s32 	%r84, %r83, %r211;
	add.s32 	%r85, %r84, -1;
	selp.b32 	%r5, %r85, %r79, %p1;
	setp.gt.s32 	%p2, %r211, %r5;
	@%p2 bra 	$L__BB0_13;
	shr.u32 	%r86, %r211, 31;
	add.s32 	%r87, %r211, %r86;
	and.b32  	%r88, %r87, -2;
	sub.s32 	%r195, %r211, %r88;
	not.b32 	%r89, %r3;
	add.s32 	%r7, %r5, %r89;
	sub.s32 	%r90, %r5, %r3;
	add.s32 	%r91, %r90, -2;
	and.b32  	%r8, %r7, 15;
	setp.lt.u32 	%p3, %r91, 15;
	mov.u32 	%r191, %r211;
	@%p3 bra 	$L__BB0_4;
	and.b32  	%r9, %r7, -16;
	sub.s32 	%r10, 1, %r195;
	mov.b32 	%r190, 0;
	mov.u32 	%r191, %r211;
$L__BB0_3:
	.pragma "nounroll";
	shl.b32 	%r93, %r191, 2;
	mov.u32 	%r94, sprimes;
	add.s32 	%r95, %r94, %r93;
	st.shared.u32 	[%r95], %r195;
	st.shared.u32 	[%r95+4], %r10;
	st.shared.u32 	[%r95+8], %r195;
	st.shared.u32 	[%r95+12], %r10;
	st.shared.u32 	[%r95+16], %r195;
	st.shared.u32 	[%r95+20], %r10;
	st.shared.u32 	[%r95+24], %r195;
	st.shared.u32 	[%r95+28], %r10;
	st.shared.u32 	[%r95+32], %r195;
	st.shared.u32 	[%r95+36], %r10;
	st.shared.u32 	[%r95+40], %r195;
	st.shared.u32 	[%r95+44], %r10;
	st.shared.u32 	[%r95+48], %r195;
	st.shared.u32 	[%r95+52], %r10;
	st.shared.u32 	[%r95+56], %r195;
	st.shared.u32 	[%r95+60], %r10;
	add.s32 	%r191, %r191, 16;
	add.s32 	%r190, %r190, 16;
	setp.ne.s32 	%p4, %r190, %r9;
	@%p4 bra 	$L__BB0_3;
$L__BB0_4:
	setp.eq.s32 	%p5, %r8, 0;
	@%p5 bra 	$L__BB0_13;
	and.b32  	%r16, %r7, 7;
	setp.lt.u32 	%p6, %r8, 8;
	@%p6 bra 	$L__BB0_7;
	shl.b32 	%r96, %r191, 2;
	mov.u32 	%r97, sprimes;
	add.s32 	%r98, %r97, %r96;
	st.shared.u32 	[%r98], %r195;
	sub.s32 	%r99, 1, %r195;
	st.shared.u32 	[%r98+4], %r99;
	st.shared.u32 	[%r98+8], %r195;
	st.shared.u32 	[%r98+12], %r99;
	st.shared.u32 	[%r98+16], %r195;
	st.shared.u32 	[%r98+20], %r99;
	st.shared.u32 	[%r98+24], %r195;
	st.shared.u32 	[%r98+28], %r99;
	add.s32 	%r191, %r191, 8;
$L__BB0_7:
	setp.eq.s32 	%p7, %r16, 0;
	@%p7 bra 	$L__BB0_13;
	and.b32  	%r19, %r7, 3;
	setp.lt.u32 	%p8, %r16, 4;
	@%p8 bra 	$L__BB0_10;
	shl.b32 	%r100, %r191, 2;
	mov.u32 	%r101, sprimes;
	add.s32 	%r102, %r101, %r100;
	st.shared.u32 	[%r102], %r195;
	sub.s32 	%r103, 1, %r195;
	st.shared.u32 	[%r102+4], %r103;
	st.shared.u32 	[%r102+8], %r195;
	st.shared.u32 	[%r102+12], %r103;
	add.s32 	%r191, %r191, 4;
$L__BB0_10:
	setp.eq.s32 	%p9, %r19, 0;
	@%p9 bra 	$L__BB0_13;
	mov.b32 	%r196, 0;
	mov.u32 	%r106, sprimes;
$L__BB0_12:
	.pragma "nounroll";
	shl.b32 	%r105, %r191, 2;
	add.s32 	%r107, %r106, %r105;
	st.shared.u32 	[%r107], %r195;
	sub.s32 	%r195, 1, %r195;
	add.s32 	%r191, %r191, 1;
	add.s32 	%r196, %r196, 1;
	setp.ne.s32 	%p10, %r196, %r19;
	@%p10 bra 	$L__BB0_12;
$L__BB0_13:
	bar.sync 	0;
	setp.lt.s32 	%p11, %r79, 9;
	@%p11 bra 	$L__BB0_32;
	mov.b32 	%r199, 3;
	mov.u32 	%r111, sprimes;
$L__BB0_15:
	mov.u32 	%r30, %r199;
	shl.b32 	%r110, %r30, 2;
	add.s32 	%r112, %r111, %r110;
	ld.shared.u32 	%r113, [%r112];
	setp.eq.s32 	%p12, %r113, 0;
	@%p12 bra 	$L__BB0_17;
	setp.lt.s32 	%p13, %r1, %r2;
	div.u32 	%r114, %r79, %r30;
	add.s32 	%r115, %r114, -1;
	div.s32 	%r116, %r115, %r80;
	mad.lo.s32 	%r200, %r116, %r1, 2;
	add.s32 	%r117, %r116, %r200;
	add.s32 	%r118, %r117, -1;
	selp.b32 	%r201, %r118, %r114, %p13;
$L__BB0_17:
	setp.lt.s32 	%p14, %r201, %r200;
	@%p14 bra 	$L__BB0_31;
	sub.s32 	%r119, %r201, %r200;
	add.s32 	%r35, %r119, 1;
	and.b32  	%r36, %r35, 15;
	setp.lt.u32 	%p15, %r119, 15;
	mov.u32 	%r205, %r200;
	@%p15 bra 	$L__BB0_21;
	mul.lo.s32 	%r120, %r200, %r30;
	shl.b32 	%r121, %r120, 2;
	add.s32 	%r203, %r111, %r121;
	shl.b32 	%r38, %r30, 6;
	and.b32  	%r123, %r35, -16;
	neg.s32 	%r202, %r123;
	mov.u32 	%r205, %r200;
$L__BB0_20:
	.pragma "nounroll";
	mov.b32 	%r124, 0;
	st.shared.u32 	[%r203], %r124;
	add.s32 	%r125, %r203, %r110;
	st.shared.u32 	[%r125], %r124;
	add.s32 	%r126, %r125, %r110;
	st.shared.u32 	[%r126], %r124;
	add.s32 	%r127, %r126, %r110;
	st.shared.u32 	[%r127], %r124;
	add.s32 	%r128, %r127, %r110;
	st.shared.u32 	[%r128], %r124;
	add.s32 	%r129, %r128, %r110;
	st.shared.u32 	[%r129], %r124;
	add.s32 	%r130, %r129, %r110;
	st.shared.u32 	[%r130], %r124;
	add.s32 	%r131, %r130, %r110;
	st.shared.u32 	[%r131], %r124;
	add.s32 	%r132, %r131, %r110;
	st.shared.u32 	[%r132], %r124;
	add.s32 	%r133, %r132, %r110;
	st.shared.u32 	[%r133], %r124;
	add.s32 	%r134, %r133, %r110;
	st.shared.u32 	[%r134], %r124;
	add.s32 	%r135, %r134, %r110;
	st.shared.u32 	[%r135], %r124;
	add.s32 	%r136, %r135, %r110;
	st.shared.u32 	[%r136], %r124;
	add.s32 	%r137, %r136, %r110;
	st.shared.u32 	[%r137], %r124;
	add.s32 	%r138, %r137, %r110;
	st.shared.u32 	[%r138], %r124;
	add.s32 	%r139, %r138, %r110;
	st.shared.u32 	[%r139], %r124;
	add.s32 	%r205, %r205, 16;
	add.s32 	%r203, %r203, %r38;
	add.s32 	%r202, %r202, 16;
	setp.ne.s32 	%p16, %r202, 0;
	@%p16 bra 	$L__BB0_20;
$L__BB0_21:
	setp.eq.s32 	%p17, %r36, 0;
	@%p17 bra 	$L__BB0_31;
	and.b32  	%r48, %r35, 7;
	setp.lt.u32 	%p18, %r36, 8;
	@%p18 bra 	$L__BB0_24;
	mul.lo.s32 	%r140, %r205, %r30;
	shl.b32 	%r141, %r140, 2;
	add.s32 	%r143, %r111, %r141;
	mov.b32 	%r144, 0;
	st.shared.u32 	[%r143], %r144;
	add.s32 	%r146, %r143, %r110;
	st.shared.u32 	[%r146], %r144;
	add.s32 	%r147, %r146, %r110;
	st.shared.u32 	[%r147], %r144;
	add.s32 	%r148, %r147, %r110;
	st.shared.u32 	[%r148], %r144;
	add.s32 	%r149, %r148, %r110;
	st.shared.u32 	[%r149], %r144;
	add.s32 	%r150, %r149, %r110;
	st.shared.u32 	[%r150], %r144;
	add.s32 	%r151, %r150, %r110;
	st.shared.u32 	[%r151], %r144;
	add.s32 	%r152, %r151, %r110;
	st.shared.u32 	[%r152], %r144;
	add.s32 	%r205, %r205, 8;
$L__BB0_24:
	setp.eq.s32 	%p19, %r48, 0;
	@%p19 bra 	$L__BB0_31;
	and.b32  	%r51, %r35, 3;
	setp.lt.u32 	%p20, %r48, 4;
	@%p20 bra 	$L__BB0_27;
	mul.lo.s32 	%r153, %r205, %r30;
	shl.b32 	%r154, %r153, 2;
	add.s32 	%r156, %r111, %r154;
	mov.b32 	%r157, 0;
	st.shared.u32 	[%r156], %r157;
	add.s32 	%r159, %r156, %r110;
	st.shared.u32 	[%r159], %r157;
	add.s32 	%r160, %r159, %r110;
	st.shared.u32 	[%r160], %r157;
	add.s32 	%r161, %r160, %r110;
	st.shared.u32 	[%r161], %r157;
	add.s32 	%r205, %r205, 4;
$L__BB0_27:
	setp.eq.s32 	%p21, %r51, 0;
	@%p21 bra 	$L__BB0_31;
	mul.lo.s32 	%r162, %r205, %r30;
	shl.b32 	%r163, %r162, 2;
	add.s32 	%r54, %r111, %r163;
	mov.b32 	%r165, 0;
	st.shared.u32 	[%r54], %r165;
	setp.eq.s32 	%p22, %r51, 1;
	@%p22 bra 	$L__BB0_31;
	add.s32 	%r55, %r54, %r110;
	mov.b32 	%r167, 0;
	st.shared.u32 	[%r55], %r167;
	setp.eq.s32 	%p23, %r51, 2;
	@%p23 bra 	$L__BB0_31;
	add.s32 	%r169, %r55, %r110;
	mov.b32 	%r170, 0;
	st.shared.u32 	[%r169], %r170;
$L__BB0_31:
	add.s32 	%r199, %r30, 1;
	mad.lo.s32 	%r171, %r30, %r30, %r30;
	add.s32 	%r172, %r171, %r199;
	setp.le.s32 	%p24, %r172, %r79;
	@%p24 bra 	$L__BB0_15;
$L__BB0_32:
	setp.gt.s32 	%p25, %r211, %r5;
	bar.sync 	0;
	@%p25 bra 	$L__BB0_40;
	not.b32 	%r173, %r3;
	add.s32 	%r174, %r5, %r173;
	and.b32  	%r57, %r174, 3;
	setp.eq.s32 	%p26, %r57, 0;
	@%p26 bra 	$L__BB0_37;
	shl.b32 	%r175, %r3, 2;
	mov.u32 	%r176, sprimes;
	add.s32 	%r177, %r175, %r176;
	add.s32 	%r209, %r177, 8;
	neg.s32 	%r208, %r57;
	mov.u32 	%r210, %r3;
$L__BB0_35:
	.pragma "nounroll";
	mul.wide.s32 	%rd3, %r211, 4;
	add.s64 	%rd4, %rd1, %rd3;
	ld.shared.u32 	%r178, [%r209];
	st.global.u32 	[%rd4], %r178;
	add.s32 	%r211, %r211, 1;
	add.s32 	%r210, %r210, 1;
	add.s32 	%r209, %r209, 4;
	add.s32 	%r208, %r208, 1;
	setp.ne.s32 	%p27, %r208, 0;
	@%p27 bra 	$L__BB0_35;
	add.s32 	%r211, %r210, 2;
$L__BB0_37:
	sub.s32 	%r179, %r5, %r3;
	add.s32 	%r180, %r179, -2;
	setp.lt.u32 	%p28, %r180, 3;
	@%p28 bra 	$L__BB0_40;
	sub.s32 	%r215, %r211, %r5;
	add.s32 	%r214, %r211, -1;
	shl.b32 	%r181, %r211, 2;
	mov.u32 	%r182, sprimes;
	add.s32 	%r183, %r181, %r182;
	add.s32 	%r213, %r183, 8;
$L__BB0_39:
	add.s32 	%r184, %r214, 1;
	ld.shared.u32 	%r185, [%r213+-8];
	mul.wide.s32 	%rd5, %r184, 4;
	add.s64 	%rd6, %rd1, %rd5;
	st.global.u32 	[%rd6], %r185;
	ld.shared.u32 	%r186, [%r213+-4];
	st.global.u32 	[%rd6+4], %r186;
	ld.shared.u32 	%r187, [%r213];
	st.global.u32 	[%rd6+8], %r187;
	ld.shared.u32 	%r188, [%r213+4];
	st.global.u32 	[%rd6+12], %r188;
	add.s32 	%r215, %r215, 4;
	add.s32 	%r214, %r214, 4;
	add.s32 	%r213, %r213, 16;
	setp.ne.s32 	%p29, %r215, 1;
	@%p29 bra 	$L__BB0_39;
$L__BB0_40:
	bar.sync 	0;
	ret;

}


// ===== COMPILED SASS (sm_100) =====

	.target	sm_100

	.elftype	@"ET_EXEC"


//--------------------- .note.nv.tkinfo           --------------------------
	.section	.note.nv.tkinfo,"",@"SHT_NOTE"
	.sectionflags	@"SHF_NOTE_NV_TKINFO"
	.tkinfo
        /*0018*/ 	.word	0x00000002
        /*0030*/ 	.string	""
        /*0030*/ 	.string	"ptxas"
        /*0030*/ 	.string	"Cuda compilation tools, release 13.0, V13.0.88"
        /*0030*/ 	.string	"Build cuda_13.0.r13.0/compiler.36424714_0"
        /*0030*/ 	.string	"-arch sm_100 -m 64 "



//--------------------- .note.nv.cuinfo           --------------------------
	.section	.note.nv.cuinfo,"",@"SHT_NOTE"
	.sectionflags	@"SHF_NOTE_NV_CUINFO"
        /*0018*/ 	.short	0x0002
        /*001a*/ 	.short	0x0064
        /*001c*/ 	.short	0x0082
	.zero		2


//--------------------- .nv.info                  --------------------------
	.section	.nv.info,"",@"SHT_CUDA_INFO"
	.align	4


	//----- nvinfo : EIATTR_REGCOUNT
	.align		4
        /*0000*/ 	.byte	0x04, 0x2f
        /*0002*/ 	.short	(.L_1 - .L_0)
	.align		4
.L_0:
        /*0004*/ 	.word	index@(_Z5sievePiii)
        /*0008*/ 	.word	0x00000020


	//----- nvinfo : EIATTR_FRAME_SIZE
	.align		4
.L_1:
        /*000c*/ 	.byte	0x04, 0x11
        /*000e*/ 	.short	(.L_3 - .L_2)
	.align		4
.L_2:
        /*0010*/ 	.word	index@(_Z5sievePiii)
        /*0014*/ 	.word	0x00000000


	//----- nvinfo : EIATTR_MIN_STACK_SIZE
	.align		4
.L_3:
        /*0018*/ 	.byte	0x04, 0x12
        /*001a*/ 	.short	(.L_5 - .L_4)
	.align		4
.L_4:
        /*001c*/ 	.word	index@(_Z5sievePiii)
        /*0020*/ 	.word	0x00000000
.L_5:


//--------------------- .nv.compat                --------------------------
	.section	.nv.compat,"",@"SHT_CUDA_COMPAT_INFO"
	.align	4
        /*0000*/ 	.byte	0x02, 0x09, 0x00, 0x00, 0x02, 0x02, 0x01, 0x00, 0x02, 0x05, 0x05, 0x00, 0x03, 0x07, 0x01, 0x01
        /*0010*/ 	.byte	0x02, 0x03, 0x00, 0x00, 0x02, 0x06, 0x01, 0x00, 0x04, 0x0b, 0x08, 0x00, 0x09, 0x00, 0x00, 0x00
        /*0020*/ 	.byte	0x00, 0x00, 0x00, 0x00


//--------------------- .nv.info._Z5sievePiii     --------------------------
	.section	.nv.info._Z5sievePiii,"",@"SHT_CUDA_INFO"
	.sectionflags	@""
	.align	4


	//----- nvinfo : EIATTR_CUDA_API_VERSION
	.align		4
        /*0000*/ 	.byte	0x04, 0x37
        /*0002*/ 	.short	(.L_7 - .L_6)
.L_6:
        /*0004*/ 	.word	0x00000082


	//----- nvinfo : EIATTR_KPARAM_INFO
	.align		4
.L_7:
        /*0008*/ 	.byte	0x04, 0x17
        /*000a*/ 	.short	(.L_9 - .L_8)
.L_8:
        /*000c*/ 	.word	0x00000000
        /*0010*/ 	.short	0x0002
        /*0012*/ 	.short	0x000c
        /*0014*/ 	.byte	0x00, 0xf0, 0x11, 0x00


	//----- nvinfo : EIATTR_KPARAM_INFO
	.align		4
.L_9:
        /*0018*/ 	.byte	0x04, 0x17
        /*001a*/ 	.short	(.L_11 - .L_10)
.L_10:
        /*001c*/ 	.word	0x00000000
        /*0020*/ 	.short	0x0001
        /*0022*/ 	.short	0x0008
        /*0024*/ 	.byte	0x00, 0xf0, 0x11, 0x00


	//----- nvinfo : EIATTR_KPARAM_INFO
	.align		4
.L_11:
        /*0028*/ 	.byte	0x04, 0x17
        /*002a*/ 	.short	(.L_13 - .L_12)
.L_12:
        /*002c*/ 	.word	0x00000000
        /*0030*/ 	.short	0x0000
        /*0032*/ 	.short	0x0000
        /*0034*/ 	.byte	0x00, 0xf5, 0x21, 0x00


	//----- nvinfo : EIATTR_SPARSE_MMA_MASK
	.align		4
.L_13:
        /*0038*/ 	.byte	0x03, 0x50
        /*003a*/ 	.short	0x0000


	//----- nvinfo : EIATTR_MAXREG_COUNT
	.align		4
        /*003c*/ 	.byte	0x03, 0x1b
        /*003e*/ 	.short	0x00ff


	//----- nvinfo : EIATTR_NUM_BARRIERS
	.align		4
        /*0040*/ 	.byte	0x02, 0x4c
        /*0042*/ 	.byte	0x01
	.zero		1


	//----- nvinfo : EIATTR_MERCURY_ISA_VERSION
	.align		4
        /*0044*/ 	.byte	0x03, 0x5f
        /*0046*/ 	.short	0x0101


	//----- nvinfo : EIATTR_VRC_CTA_INIT_COUNT
	.align		4
        /*0048*/ 	.byte	0x02, 0x4a
	.zero		1
	.zero		1


	//----- nvinfo : EIATTR_EXIT_INSTR_OFFSETS
	.align		4
        /*004c*/ 	.byte	0x04, 0x1c
        /*004e*/ 	.short	(.L_15 - .L_14)


	//   ....[0]....
.L_14:
        /*0050*/ 	.word	0x00001e50


	//----- nvinfo : EIATTR_CRS_STACK_SIZE
	.align		4
.L_15:
        /*0054*/ 	.byte	0x04, 0x1e
        /*0056*/ 	.short	(.L_17 - .L_16)
.L_16:
        /*0058*/ 	.word	0x00000000


	//----- nvinfo : EIATTR_CBANK_PARAM_SIZE
	.align		4
.L_17:
        /*005c*/ 	.byte	0x03, 0x19
        /*005e*/ 	.short	0x0010


	//----- nvinfo : EIATTR_PARAM_CBANK
	.align		4
        /*0060*/ 	.byte	0x04, 0x0a
        /*0062*/ 	.short	(.L_19 - .L_18)
	.align		4
.L_18:
        /*0064*/ 	.word	index@(.nv.constant0._Z5sievePiii)
        /*0068*/ 	.short	0x0380
        /*006a*/ 	.short	0x0010


	//----- nvinfo : EIATTR_SW_WAR
	.align		4
.L_19:
        /*006c*/ 	.byte	0x04, 0x36
        /*006e*/ 	.short	(.L_21 - .L_20)
.L_20:
        /*0070*/ 	.word	0x00000008
.L_21:


//--------------------- .nv.callgraph             --------------------------
	.section	.nv.callgraph,"",@"SHT_CUDA_CALLGRAPH"
	.align	4
	.sectionentsize	8
	.align		4
        /*0000*/ 	.word	0x00000000
	.align		4
        /*0004*/ 	.word	0xffffffff
	.align		4
        /*0008*/ 	.word	0x00000000
	.align		4
        /*000c*/ 	.word	0xfffffffe
	.align		4
        /*0010*/ 	.word	0x00000000
	.align		4
        /*0014*/ 	.word	0xfffffffd
	.align		4
        /*0018*/ 	.word	0x00000000
	.align		4
        /*001c*/ 	.word	0xfffffffc


//--------------------- .text._Z5sievePiii        --------------------------
	.section	.text._Z5sievePiii,"ax",@progbits
	.align	128
        .global         _Z5sievePiii
        .type           _Z5sievePiii,@function
        .size           _Z5sievePiii,(.L_x_34 - _Z5sievePiii)
        .other          _Z5sievePiii,@"STO_CUDA_ENTRY STV_DEFAULT"
_Z5sievePiii:
.text._Z5sievePiii:
[----:B------:R-:W-:Y:S08]  /*0000*/  LDC R1, c[0x0][0x37c] ;  /* 0x0000df00ff017b82 */ /* 0x000ff00000000800 */
[----:B------:R-:W0:Y:S01]  /*0010*/  LDC.64 R2, c[0x0][0x388] ;  /* 0x0000e200ff027b82 */ /* 0x000e220000000a00 */
[----:B------:R-:W-:Y:S01]  /*0020*/  UMOV UR4, 0x400 ;  /* 0x0000040000047882 */ /* 0x000fe20000000000 */
[----:B------:R-:W-:Y:S06]  /*0030*/  BSSY.RECONVERGENT B0, `(.L_x_0) ;  /* 0x0000072000007945 */ /* 0x000fec0003800200 */
[----:B------:R-:W1:Y:S01]  /*0040*/  S2UR UR5, SR_CgaCtaId ;  /* 0x00000000000579c3 */ /* 0x000e620000008800 */
[----:B0-----:R-:W-:Y:S01]  /*0050*/  IABS R7, R3 ;  /* 0x0000000300077213 */ /* 0x001fe20000000000 */
[----:B------:R-:W-:-:S03]  /*0060*/  VIADD R0, R2, 0xffffffff ;  /* 0xffffffff02007836 */ /* 0x000fc60000000000 */
[----:B------:R-:W0:Y:S01]  /*0070*/  I2F.RP R6, R7 ;  /* 0x0000000700067306 */ /* 0x000e220000209400 */
[----:B-1----:R-:W-:-:S07]  /*0080*/  ULEA UR4, UR5, UR4, 0x18 ;  /* 0x0000000405047291 */ /* 0x002fce000f8ec0ff */
[----:B0-----:R-:W0:Y:S02]  /*0090*/  MUFU.RCP R6, R6 ;  /* 0x0000000600067308 */ /* 0x001e240000001000 */
[----:B0-----:R-:W-:-:S06]  /*00a0*/  VIADD R4, R6, 0xffffffe ;  /* 0x0ffffffe06047836 */ /* 0x001fcc0000000000 */
[----:B------:R0:W1:Y:S02]  /*00b0*/  F2I.FTZ.U32.TRUNC.NTZ R5, R4 ;  /* 0x0000000400057305 */ /* 0x000064000021f000 */
[----:B0-----:R-:W-:Y:S02]  /*00c0*/  IMAD.MOV.U32 R4, RZ, RZ, RZ ;  /* 0x000000ffff047224 */ /* 0x001fe400078e00ff */
[----:B-1----:R-:W-:-:S04]  /*00d0*/  IMAD.MOV R8, RZ, RZ, -R5 ;  /* 0x000000ffff087224 */ /* 0x002fc800078e0a05 */
[----:B------:R-:W-:Y:S01]  /*00e0*/  IMAD R9, R8, R7, RZ ;  /* 0x0000000708097224 */ /* 0x000fe200078e02ff */
[----:B------:R-:W-:Y:S02]  /*00f0*/  IABS R8, R0 ;  /* 0x0000000000087213 */ /* 0x000fe40000000000 */
[----:B------:R-:W-:Y:S01]  /*0100*/  LOP3.LUT R0, R0, R3, RZ, 0x3c, !PT ;  /* 0x0000000300007212 */ /* 0x000fe200078e3cff */
[----:B------:R-:W-:Y:S02]  /*0110*/  IMAD.HI.U32 R5, R5, R9, R4 ;  /* 0x0000000905057227 */ /* 0x000fe400078e0004 */
[----:B------:R-:W0:Y:S01]  /*0120*/  S2R R4, SR_TID.X ;  /* 0x0000000000047919 */ /* 0x000e220000002100 */
[----:B------:R-:W-:-:S03]  /*0130*/  ISETP.GE.AND P1, PT, R0, RZ, PT ;  /* 0x000000ff0000720c */ /* 0x000fc60003f26270 */
[----:B------:R-:W-:-:S04]  /*0140*/  IMAD.HI.U32 R5, R5, R8, RZ ;  /* 0x0000000805057227 */ /* 0x000fc800078e00ff */
[----:B------:R-:W-:-:S04]  /*0150*/  IMAD.MOV R6, RZ, RZ, -R5 ;  /* 0x000000ffff067224 */ /* 0x000fc800078e0a05 */
[----:B------:R-:W-:-:S05]  /*0160*/  IMAD R6, R7, R6, R8 ;  /* 0x0000000607067224 */ /* 0x000fca00078e0208 */
[----:B------:R-:W-:-:S13]  /*0170*/  ISETP.GT.U32.AND P2, PT, R7, R6, PT ;  /* 0x000000060700720c */ /* 0x000fda0003f44070 */
[----:B------:R-:W-:Y:S02]  /*0180*/  @!P2 IMAD.IADD R6, R6, 0x1, -R7 ;  /* 0x000000010606a824 */ /* 0x000fe400078e0a07 */
[----:B------:R-:W-:Y:S01]  /*0190*/  @!P2 VIADD R5, R5, 0x1 ;  /* 0x000000010505a836 */ /* 0x000fe20000000000 */
[----:B------:R-:W-:Y:S02]  /*01a0*/  ISETP.NE.AND P2, PT, R3, RZ, PT ;  /* 0x000000ff0300720c */ /* 0x000fe40003f45270 */
[----:B------:R-:W-:Y:S01]  /*01b0*/  ISETP.GE.U32.AND P0, PT, R6, R7, PT ;  /* 0x000000070600720c */ /* 0x000fe20003f06070 */
[----:B------:R-:W-:-:S05]  /*01c0*/  IMAD.MOV.U32 R6, RZ, RZ, 0x1 ;  /* 0x00000001ff067424 */ /* 0x000fca00078e00ff */
[----:B------:R1:W-:Y:S07]  /*01d0*/  STS [UR4+0x8], R6 ;  /* 0x00000806ff007988 */ /* 0x0003ee0008000804 */
[----:B------:R-:W-:-:S04]  /*01e0*/  @P0 VIADD R5, R5, 0x1 ;  /* 0x0000000105050836 */ /* 0x000fc80000000000 */
[----:B------:R-:W-:Y:S01]  /*01f0*/  @!P1 IMAD.MOV R5, RZ, RZ, -R5 ;  /* 0x000000ffff059224 */ /* 0x000fe200078e0a05 */
[----:B------:R-:W-:Y:S01]  /*0200*/  @!P2 LOP3.LUT R5, RZ, R3, RZ, 0x33, !PT ;  /* 0x00000003ff05a212 */ /* 0x000fe200078e33ff */
[----:B------:R-:W-:-:S04]  /*0210*/  VIADD R3, R3, 0xffffffff ;  /* 0xffffffff03037836 */ /* 0x000fc80000000000 */
[----:B0-----:R-:W-:Y:S01]  /*0220*/  IMAD R0, R5, R4, RZ ;  /* 0x0000000405007224 */ /* 0x001fe200078e02ff */
[----:B------:R-:W-:-:S03]  /*0230*/  ISETP.GE.AND P0, PT, R4, R3, PT ;  /* 0x000000030400720c */ /* 0x000fc60003f06270 */
[----:B------:R-:W-:-:S05]  /*0240*/  VIADD R12, R0, 0x2 ;  /* 0x00000002000c7836 */ /* 0x000fca0000000000 */
[----:B------:R-:W-:-:S04]  /*0250*/  IADD3 R5, PT, PT, R5, -0x1, R12 ;  /* 0xffffffff05057810 */ /* 0x000fc80007ffe00c */
[----:B------:R-:W-:-:S04]  /*0260*/  SEL R5, R5, R2, !P0 ;  /* 0x0000000205057207 */ /* 0x000fc80004000000 */
[----:B------:R-:W-:-:S13]  /*0270*/  ISETP.GT.AND P0, PT, R12, R5, PT ;  /* 0x000000050c00720c */ /* 0x000fda0003f04270 */
[----:B-1----:R-:W-:Y:S05]  /*0280*/  @P0 BRA `(.L_x_1) ;  /* 0x0000000400300947 */ /* 0x002fea0003800000 */
[----:B------:R-:W-:Y:S01]  /*0290*/  IADD3 R7, PT, PT, R5, -0x2, -R0 ;  /* 0xfffffffe05077810 */ /* 0x000fe20007ffe800 */
[----:B------:R-:W-:Y:S01]  /*02a0*/  BSSY.RECONVERGENT B1, `(.L_x_2) ;  /* 0x0000024000017945 */ /* 0x000fe20003800200 */
[----:B------:R-:W-:Y:S02]  /*02b0*/  LOP3.LUT R6, RZ, R0, RZ, 0x33, !PT ;  /* 0x00000000ff067212 */ /* 0x000fe400078e33ff */
[----:B------:R-:W-:-:S03]  /*02c0*/  ISETP.GE.U32.AND P0, PT, R7, 0xf, PT ;  /* 0x0000000f0700780c */ /* 0x000fc60003f06070 */
[----:B------:R-:W-:Y:S01]  /*02d0*/  IMAD.IADD R9, R5, 0x1, R6 ;  /* 0x0000000105097824 */ /* 0x000fe200078e0206 */
[----:B------:R-:W-:-:S04]  /*02e0*/  LEA.HI R6, R12, R12, RZ, 0x1 ;  /* 0x0000000c0c067211 */ /* 0x000fc800078f08ff */
[----:B------:R-:W-:Y:S01]  /*02f0*/  LOP3.LUT R7, R6, 0xfffffffe, RZ, 0xc0, !PT ;  /* 0xfffffffe06077812 */ /* 0x000fe200078ec0ff */
[----:B------:R-:W-:Y:S01]  /*0300*/  IMAD.MOV.U32 R6, RZ, RZ, R12 ;  /* 0x000000ffff067224 */ /* 0x000fe200078e000c */
[----:B------:R-:W-:-:S03]  /*0310*/  LOP3.LUT R14, R9, 0xf, RZ, 0xc0, !PT ;  /* 0x0000000f090e7812 */ /* 0x000fc600078ec0ff */
[----:B------:R-:W-:Y:S01]  /*0320*/  IMAD.IADD R7, R12, 0x1, -R7 ;  /* 0x000000010c077824 */ /* 0x000fe200078e0a07 */
[----:B------:R-:W-:Y:S01]  /*0330*/  ISETP.NE.AND P1, PT, R14, RZ, PT ;  /* 0x000000ff0e00720c */ /* 0x000fe20003f25270 */
[----:B------:R-:W-:-:S12]  /*0340*/  @!P0 BRA `(.L_x_3) ;  /* 0x0000000000648947 */ /* 0x000fd80003800000 */
[----:B------:R-:W-:Y:S01]  /*0350*/  LOP3.LUT R11, R9, 0xfffffff0, RZ, 0xc0, !PT ;  /* 0xfffffff0090b7812 */ /* 0x000fe200078ec0ff */
[----:B------:R-:W-:Y:S01]  /*0360*/  IMAD.MOV.U32 R8, RZ, RZ, RZ ;  /* 0x000000ffff087224 */ /* 0x000fe200078e00ff */
[----:B------:R-:W-:Y:S01]  /*0370*/  IADD3 R13, PT, PT, -R7, 0x1, RZ ;  /* 0x00000001070d7810 */ /* 0x000fe20007ffe1ff */
[----:B------:R-:W-:-:S07]  /*0380*/  IMAD.MOV.U32 R6, RZ, RZ, R12 ;  /* 0x000000ffff067224 */ /* 0x000fce00078e000c */
.L_x_4:
[----:B0-----:R-:W-:Y:S01]  /*0390*/  LEA R10, R6, UR4, 0x2 ;  /* 0x00000004060a7c11 */ /* 0x001fe2000f8e10ff */
[----:B------:R-:W-:Y:S02]  /*03a0*/  VIADD R8, R8, 0x10 ;  /* 0x0000001008087836 */ /* 0x000fe40000000000 */
[----:B------:R-:W-:Y:S02]  /*03b0*/  VIADD R6, R6, 0x10 ;  /* 0x0000001006067836 */ /* 0x000fe40000000000 */
[----:B------:R0:W-:Y:S01]  /*03c0*/  STS [R10], R7 ;  /* 0x000000070a007388 */ /* 0x0001e20000000800 */
[----:B------:R-:W-:-:S03]  /*03d0*/  ISETP.NE.AND P0, PT, R8, R11, PT ;  /* 0x0000000b0800720c */ /* 0x000fc60003f05270 */
[----:B------:R0:W-:Y:S04]  /*03e0*/  STS [R10+0x4], R13 ;  /* 0x0000040d0a007388 */ /* 0x0001e80000000800 */
        /* <DEDUP_REMOVED lines=13> */
[----:B------:R0:W-:Y:S01]  /*04c0*/  STS [R10+0x3c], R13 ;  /* 0x00003c0d0a007388 */ /* 0x0001e20000000800 */
[----:B------:R-:W-:Y:S05]  /*04d0*/  @P0 BRA `(.L_x_4) ;  /* 0xfffffffc00ac0947 */ /* 0x000fea000383ffff */
.L_x_3:
[----:B------:R-:W-:Y:S05]  /*04e0*/  BSYNC.RECONVERGENT B1 ;  /* 0x0000000000017941 */ /* 0x000fea0003800200 */
.L_x_2:
[----:B------:R-:W-:Y:S05]  /*04f0*/  @!P1 BRA `(.L_x_1) ;  /* 0x0000000000949947 */ /* 0x000fea0003800000 */
[----:B------:R-:W-:Y:S01]  /*0500*/  ISETP.GE.U32.AND P0, PT, R14, 0x8, PT ;  /* 0x000000080e00780c */ /* 0x000fe20003f06070 */
[----:B------:R-:W-:Y:S01]  /*0510*/  BSSY.RECONVERGENT B1, `(.L_x_5) ;  /* 0x000000f000017945 */ /* 0x000fe20003800200 */
[----:B0-----:R-:W-:-:S04]  /*0520*/  LOP3.LUT R10, R9, 0x7, RZ, 0xc0, !PT ;  /* 0x00000007090a7812 */ /* 0x001fc800078ec0ff */
[----:B------:R-:W-:-:S07]  /*0530*/  ISETP.NE.AND P1, PT, R10, RZ, PT ;  /* 0x000000ff0a00720c */ /* 0x000fce0003f25270 */
[----:B------:R-:W-:Y:S06]  /*0540*/  @!P0 BRA `(.L_x_6) ;  /* 0x00000000002c8947 */ /* 0x000fec0003800000 */
[C---:B------:R-:W-:Y:S01]  /*0550*/  LEA R8, R6.reuse, UR4, 0x2 ;  /* 0x0000000406087c11 */ /* 0x040fe2000f8e10ff */
[----:B------:R-:W-:Y:S01]  /*0560*/  VIADD R6, R6, 0x8 ;  /* 0x0000000806067836 */ /* 0x000fe20000000000 */
[----:B------:R-:W-:-:S03]  /*0570*/  IADD3 R11, PT, PT, -R7, 0x1, RZ ;  /* 0x00000001070b7810 */ /* 0x000fc60007ffe1ff */
[----:B------:R0:W-:Y:S04]  /*0580*/  STS [R8], R7 ;  /* 0x0000000708007388 */ /* 0x0001e80000000800 */
[----:B------:R0:W-:Y:S04]  /*0590*/  STS [R8+0x4], R11 ;  /* 0x0000040b08007388 */ /* 0x0001e80000000800 */
[----:B------:R0:W-:Y:S04]  /*05a0*/  STS [R8+0xc], R11 ;  /* 0x00000c0b08007388 */ /* 0x0001e80000000800 */
[----:B------:R0:W-:Y:S04]  /*05b0*/  STS [R8+0x14], R11 ;  /* 0x0000140b08007388 */ /* 0x0001e80000000800 */
[----:B------:R0:W-:Y:S04]  /*05c0*/  STS [R8+0x1c], R11 ;  /* 0x00001c0b08007388 */ /* 0x0001e80000000800 */
[----:B------:R0:W-:Y:S04]  /*05d0*/  STS [R8+0x8], R7 ;  /* 0x0000080708007388 */ /* 0x0001e80000000800 */
[----:B------:R0:W-:Y:S04]  /*05e0*/  STS [R8+0x10], R7 ;  /* 0x0000100708007388 */ /* 0x0001e80000000800 */
[----:B------:R0:W-:Y:S02]  /*05f0*/  STS [R8+0x18], R7 ;  /* 0x0000180708007388 */ /* 0x0001e40000000800 */
.L_x_6:
[----:B------:R-:W-:Y:S05]  /*0600*/  BSYNC.RECONVERGENT B1 ;  /* 0x0000000000017941 */ /* 0x000fea0003800200 */
.L_x_5:
[----:B------:R-:W-:Y:S05]  /*0610*/  @!P1 BRA `(.L_x_1) ;  /* 0x00000000004c9947 */ /* 0x000fea0003800000 */
[----:B------:R-:W-:Y:S02]  /*0620*/  ISETP.GE.U32.AND P0, PT, R10, 0x4, PT ;  /* 0x000000040a00780c */ /* 0x000fe40003f06070 */
[----:B------:R-:W-:-:S04]  /*0630*/  LOP3.LUT R9, R9, 0x3, RZ, 0xc0, !PT ;  /* 0x0000000309097812 */ /* 0x000fc800078ec0ff */
[----:B------:R-:W-:-:S07]  /*0640*/  ISETP.NE.AND P1, PT, R9, RZ, PT ;  /* 0x000000ff0900720c */ /* 0x000fce0003f25270 */
[C---:B0-----:R-:W-:Y:S01]  /*0650*/  @P0 LEA R8, R6.reuse, UR4, 0x2 ;  /* 0x0000000406080c11 */ /* 0x041fe2000f8e10ff */
[----:B------:R-:W-:Y:S01]  /*0660*/  @P0 VIADD R6, R6, 0x4 ;  /* 0x0000000406060836 */ /* 0x000fe20000000000 */
[----:B------:R-:W-:-:S03]  /*0670*/  @P0 IADD3 R11, PT, PT, -R7, 0x1, RZ ;  /* 0x00000001070b0810 */ /* 0x000fc60007ffe1ff */
[----:B------:R1:W-:Y:S04]  /*0680*/  @P0 STS [R8], R7 ;  /* 0x0000000708000388 */ /* 0x0003e80000000800 */
[----:B------:R1:W-:Y:S04]  /*0690*/  @P0 STS [R8+0x4], R11 ;  /* 0x0000040b08000388 */ /* 0x0003e80000000800 */
[----:B------:R1:W-:Y:S04]  /*06a0*/  @P0 STS [R8+0xc], R11 ;  /* 0x00000c0b08000388 */ /* 0x0003e80000000800 */
[----:B------:R1:W-:Y:S01]  /*06b0*/  @P0 STS [R8+0x8], R7 ;  /* 0x0000080708000388 */ /* 0x0003e20000000800 */
[----:B------:R-:W-:Y:S05]  /*06c0*/  @!P1 BRA `(.L_x_1) ;  /* 0x0000000000209947 */ /* 0x000fea0003800000 */
[----:B-1----:R-:W-:-:S07]  /*06d0*/  IMAD.MOV.U32 R8, RZ, RZ, RZ ;  /* 0x000000ffff087224 */ /* 0x002fce00078e00ff */
.L_x_7:
[----:B------:R-:W-:Y:S01]  /*06e0*/  VIADD R8, R8, 0x1 ;  /* 0x0000000108087836 */ /* 0x000fe20000000000 */
[C---:B------:R-:W-:Y:S01]  /*06f0*/  LEA R10, R6.reuse, UR4, 0x2 ;  /* 0x00000004060a7c11 */ /* 0x040fe2000f8e10ff */
[----:B------:R-:W-:-:S03]  /*0700*/  VIADD R6, R6, 0x1 ;  /* 0x0000000106067836 */ /* 0x000fc60000000000 */
[----:B------:R-:W-:Y:S01]  /*0710*/  ISETP.NE.AND P0, PT, R8, R9, PT ;  /* 0x000000090800720c */ /* 0x000fe20003f05270 */
[----:B------:R0:W-:Y:S02]  /*0720*/  STS [R10], R7 ;  /* 0x000000070a007388 */ /* 0x0001e40000000800 */
[----:B0-----:R-:W-:-:S10]  /*0730*/  IADD3 R7, PT, PT, -R7, 0x1, RZ ;  /* 0x0000000107077810 */ /* 0x001fd40007ffe1ff */
[----:B------:R-:W-:Y:S05]  /*0740*/  @P0 BRA `(.L_x_7) ;  /* 0xfffffffc00e40947 */ /* 0x000fea000383ffff */
.L_x_1:
[----:B------:R-:W-:Y:S05]  /*0750*/  BSYNC.RECONVERGENT B0 ;  /* 0x0000000000007941 */ /* 0x000fea0003800200 */
.L_x_0:
[----:B------:R-:W-:Y:S01]  /*0760*/  BAR.SYNC.DEFER_BLOCKING 0x0 ;  /* 0x0000000000007b1d */ /* 0x000fe20000010000 */
[----:B------:R-:W-:-:S13]  /*0770*/  ISETP.GE.AND P0, PT, R2, 0x9, PT ;  /* 0x000000090200780c */ /* 0x000fda0003f06270 */
[----:B------:R-:W-:Y:S05]  /*0780*/  @!P0 BRA `(.L_x_8) ;  /* 0x0000000800988947 */ /* 0x000fea0003800000 */
[----:B------:R-:W-:-:S07]  /*0790*/  IMAD.MOV.U32 R9, RZ, RZ, 0x3 ;  /* 0x00000003ff097424 */ /* 0x000fce00078e00ff */
.L_x_19:
[----:B------:R-:W-:-:S06]  /*07a0*/  LEA R6, R9, UR4, 0x2 ;  /* 0x0000000409067c11 */ /* 0x000fcc000f8e10ff */
[----:B--2---:R-:W2:Y:S02]  /*07b0*/  LDS R6, [R6] ;  /* 0x0000000006067984 */ /* 0x004ea40000000800 */
[----:B--2---:R-:W-:-:S13]  /*07c0*/  ISETP.NE.AND P0, PT, R6, RZ, PT ;  /* 0x000000ff0600720c */ /* 0x004fda0003f05270 */
[----:B------:R-:W-:Y:S05]  /*07d0*/  @!P0 BRA `(.L_x_9) ;  /* 0x0000000000c08947 */ /* 0x000fea0003800000 */
[----:B01----:R-:W0:Y:S01]  /*07e0*/  I2F.U32.RP R8, R9 ;  /* 0x0000000900087306 */ /* 0x003e220000209000 */
[----:B------:R-:W1:Y:S01]  /*07f0*/  LDC.64 R6, c[0x0][0x388] ;  /* 0x0000e200ff067b82 */ /* 0x000e620000000a00 */
[----:B------:R-:W-:-:S06]  /*0800*/  ISETP.NE.U32.AND P2, PT, R9, RZ, PT ;  /* 0x000000ff0900720c */ /* 0x000fcc0003f45070 */
[----:B0-----:R-:W0:Y:S01]  /*0810*/  MUFU.RCP R8, R8 ;  /* 0x0000000800087308 */ /* 0x001e220000001000 */
[----:B-1----:R-:W-:Y:S01]  /*0820*/  IABS R2, R7 ;  /* 0x0000000700027213 */ /* 0x002fe20000000000 */
[----:B0-----:R-:W-:-:S06]  /*0830*/  VIADD R10, R8, 0xffffffe ;  /* 0x0ffffffe080a7836 */ /* 0x001fcc0000000000 */
[----:B------:R0:W1:Y:S02]  /*0840*/  F2I.FTZ.U32.TRUNC.NTZ R11, R10 ;  /* 0x0000000a000b7305 */ /* 0x000064000021f000 */
[----:B0-----:R-:W-:Y:S02]  /*0850*/  IMAD.MOV.U32 R10, RZ, RZ, RZ ;  /* 0x000000ffff0a7224 */ /* 0x001fe400078e00ff */
[----:B-1----:R-:W-:-:S04]  /*0860*/  IMAD.MOV R14, RZ, RZ, -R11 ;  /* 0x000000ffff0e7224 */ /* 0x002fc800078e0a0b */
[----:B------:R-:W-:Y:S02]  /*0870*/  IMAD R13, R14, R9, RZ ;  /* 0x000000090e0d7224 */ /* 0x000fe400078e02ff */
[----:B------:R-:W0:Y:S02]  /*0880*/  I2F.RP R14, R2 ;  /* 0x00000002000e7306 */ /* 0x000e240000209400 */
[----:B------:R-:W-:-:S06]  /*0890*/  IMAD.HI.U32 R11, R11, R13, R10 ;  /* 0x0000000d0b0b7227 */ /* 0x000fcc00078e000a */
[----:B------:R-:W-:-:S04]  /*08a0*/  IMAD.HI.U32 R8, R11, R6, RZ ;  /* 0x000000060b087227 */ /* 0x000fc800078e00ff */
[----:B------:R-:W-:Y:S01]  /*08b0*/  IMAD.MOV R11, RZ, RZ, -R8 ;  /* 0x000000ffff0b7224 */ /* 0x000fe200078e0a08 */
[----:B0-----:R-:W0:Y:S03]  /*08c0*/  MUFU.RCP R14, R14 ;  /* 0x0000000e000e7308 */ /* 0x001e260000001000 */
[----:B------:R-:W-:-:S05]  /*08d0*/  IMAD R6, R9, R11, R6 ;  /* 0x0000000b09067224 */ /* 0x000fca00078e0206 */
[----:B------:R-:W-:Y:S01]  /*08e0*/  ISETP.GE.U32.AND P0, PT, R6, R9, PT ;  /* 0x000000090600720c */ /* 0x000fe20003f06070 */
[----:B0-----:R-:W-:-:S12]  /*08f0*/  VIADD R10, R14, 0xffffffe ;  /* 0x0ffffffe0e0a7836 */ /* 0x001fd80000000000 */
[----:B------:R-:W-:Y:S01]  /*0900*/  @P0 IMAD.IADD R6, R6, 0x1, -R9 ;  /* 0x0000000106060824 */ /* 0x000fe200078e0a09 */
[----:B------:R0:W1:Y:S01]  /*0910*/  F2I.FTZ.U32.TRUNC.NTZ R11, R10 ;  /* 0x0000000a000b7305 */ /* 0x000062000021f000 */
[----:B------:R-:W-:-:S03]  /*0920*/  @P0 VIADD R8, R8, 0x1 ;  /* 0x0000000108080836 */ /* 0x000fc60000000000 */
[----:B------:R-:W-:Y:S01]  /*0930*/  ISETP.GE.U32.AND P1, PT, R6, R9, PT ;  /* 0x000000090600720c */ /* 0x000fe20003f26070 */
[----:B0-----:R-:W-:Y:S02]  /*0940*/  IMAD.MOV.U32 R10, RZ, RZ, RZ ;  /* 0x000000ffff0a7224 */ /* 0x001fe400078e00ff */
[----:B-1----:R-:W-:-:S10]  /*0950*/  IMAD.MOV R13, RZ, RZ, -R11 ;  /* 0x000000ffff0d7224 */ /* 0x002fd400078e0a0b */
[----:B------:R-:W-:Y:S01]  /*0960*/  @P1 VIADD R8, R8, 0x1 ;  /* 0x0000000108081836 */ /* 0x000fe20000000000 */
[----:B------:R-:W-:Y:S01]  /*0970*/  @!P2 LOP3.LUT R8, RZ, R9, RZ, 0x33, !PT ;  /* 0x00000009ff08a212 */ /* 0x000fe200078e33ff */
[----:B------:R-:W-:-:S04]  /*0980*/  IMAD R13, R13, R2, RZ ;  /* 0x000000020d0d7224 */ /* 0x000fc800078e02ff */
[----:B------:R-:W-:Y:S02]  /*0990*/  VIADD R6, R8, 0xffffffff ;  /* 0xffffffff08067836 */ /* 0x000fe40000000000 */
[----:B------:R-:W-:-:S03]  /*09a0*/  IMAD.HI.U32 R10, R11, R13, R10 ;  /* 0x0000000d0b0a7227 */ /* 0x000fc600078e000a */
[----:B------:R-:W-:Y:S02]  /*09b0*/  IABS R14, R6 ;  /* 0x00000006000e7213 */ /* 0x000fe40000000000 */
[----:B------:R-:W-:-:S03]  /*09c0*/  LOP3.LUT R6, R6, R7, RZ, 0x3c, !PT ;  /* 0x0000000706067212 */ /* 0x000fc600078e3cff */
[----:B------:R-:W-:Y:S01]  /*09d0*/  IMAD.MOV.U32 R11, RZ, RZ, R14 ;  /* 0x000000ffff0b7224 */ /* 0x000fe200078e000e */
        /* <DEDUP_REMOVED lines=8> */
[----:B------:R-:W-:-:S13]  /*0a60*/  ISETP.GE.U32.AND P1, PT, R11, R2, PT ;  /* 0x000000020b00720c */ /* 0x000fda0003f26070 */
[----:B------:R-:W-:-:S04]  /*0a70*/  @P1 VIADD R10, R10, 0x1 ;  /* 0x000000010a0a1836 */ /* 0x000fc80000000000 */
[----:B------:R-:W-:Y:S01]  /*0a80*/  @!P0 IMAD.MOV R10, RZ, RZ, -R10 ;  /* 0x000000ffff0a8224 */ /* 0x000fe200078e0a0a */
[----:B------:R-:W-:Y:S02]  /*0a90*/  @!P2 LOP3.LUT R10, RZ, R7, RZ, 0x33, !PT ;  /* 0x00000007ff0aa212 */ /* 0x000fe400078e33ff */
[----:B------:R-:W-:-:S03]  /*0aa0*/  ISETP.GE.AND P0, PT, R4, R3, PT ;  /* 0x000000030400720c */ /* 0x000fc60003f06270 */
[----:B------:R-:W-:-:S05]  /*0ab0*/  IMAD R2, R10, R4, 0x2 ;  /* 0x000000020a027424 */ /* 0x000fca00078e0204 */
[----:B------:R-:W-:-:S04]  /*0ac0*/  IADD3 R7, PT, PT, R10, -0x1, R2 ;  /* 0xffffffff0a077810 */ /* 0x000fc80007ffe002 */
[----:B------:R-:W-:-:S07]  /*0ad0*/  SEL R7, R7, R8, !P0 ;  /* 0x0000000807077207 */ /* 0x000fce0004000000 */
.L_x_9:
[----:B------:R-:W-:Y:S01]  /*0ae0*/  ISETP.GE.AND P0, PT, R7, R2, PT ;  /* 0x000000020700720c */ /* 0x000fe20003f06270 */
[----:B------:R-:W-:-:S12]  /*0af0*/  BSSY.RECONVERGENT B0, `(.L_x_10) ;  /* 0x0000069000007945 */ /* 0x000fd80003800200 */
[----:B------:R-:W-:Y:S05]  /*0b00*/  @!P0 BRA `(.L_x_11) ;  /* 0x00000004009c8947 */ /* 0x000fea0003800000 */
[--C-:B01----:R-:W-:Y:S01]  /*0b10*/  IMAD.IADD R8, R7, 0x1, -R2.reuse ;  /* 0x0000000107087824 */ /* 0x103fe200078e0a02 */
[----:B------:R-:W-:Y:S03]  /*0b20*/  BSSY.RECONVERGENT B1, `(.L_x_12) ;  /* 0x0000030000017945 */ /* 0x000fe60003800200 */
[C---:B------:R-:W-:Y:S01]  /*0b30*/  VIADD R6, R8.reuse, 0x1 ;  /* 0x0000000108067836 */ /* 0x040fe20000000000 */
[----:B------:R-:W-:Y:S01]  /*0b40*/  ISETP.GE.U32.AND P0, PT, R8, 0xf, PT ;  /* 0x0000000f0800780c */ /* 0x000fe20003f06070 */
[----:B------:R-:W-:-:S03]  /*0b50*/  IMAD.MOV.U32 R8, RZ, RZ, R2 ;  /* 0x000000ffff087224 */ /* 0x000fc600078e0002 */
[----:B------:R-:W-:-:S04]  /*0b60*/  LOP3.LUT R25, R6, 0xf, RZ, 0xc0, !PT ;  /* 0x0000000f06197812 */ /* 0x000fc800078ec0ff */
[----:B------:R-:W-:-:S05]  /*0b70*/  ISETP.NE.AND P1, PT, R25, RZ, PT ;  /* 0x000000ff1900720c */ /* 0x000fca0003f25270 */
[----:B------:R-:W-:Y:S08]  /*0b80*/  @!P0 BRA `(.L_x_13) ;  /* 0x0000000000a48947 */ /* 0x000ff00003800000 */
[----:B------:R-:W-:Y:S01]  /*0b90*/  IMAD R10, R2, R9, RZ ;  /* 0x00000009020a7224 */ /* 0x000fe200078e02ff */
[----:B------:R-:W-:Y:S01]  /*0ba0*/  LOP3.LUT R11, R6, 0xfffffff0, RZ, 0xc0, !PT ;  /* 0xfffffff0060b7812 */ /* 0x000fe200078ec0ff */
[----:B------:R-:W-:-:S03]  /*0bb0*/  IMAD.MOV.U32 R8, RZ, RZ, R2 ;  /* 0x000000ffff087224 */ /* 0x000fc600078e0002 */
[----:B------:R-:W-:Y:S01]  /*0bc0*/  LEA R10, R10, UR4, 0x2 ;  /* 0x000000040a0a7c11 */ /* 0x000fe2000f8e10ff */
[----:B------:R-:W-:-:S07]  /*0bd0*/  IMAD.MOV R11, RZ, RZ, -R11 ;  /* 0x000000ffff0b7224 */ /* 0x000fce00078e0a0b */
.L_x_14:
[----:B--2---:R-:W-:Y:S01]  /*0be0*/  IMAD R14, R9, 0x4, R10 ;  /* 0x00000004090e7824 */ /* 0x004fe200078e020a */
[----:B------:R0:W-:Y:S01]  /*0bf0*/  STS [R10], RZ ;  /* 0x000000ff0a007388 */ /* 0x0001e20000000800 */
[----:B------:R-:W-:Y:S02]  /*0c00*/  VIADD R11, R11, 0x10 ;  /* 0x000000100b0b7836 */ /* 0x000fe40000000000 */
[----:B------:R-:W-:Y:S01]  /*0c10*/  IMAD R16, R9, 0x4, R14 ;  /* 0x0000000409107824 */ /* 0x000fe200078e020e */
[----:B------:R1:W-:Y:S01]  /*0c20*/  STS [R14], RZ ;  /* 0x000000ff0e007388 */ /* 0x0003e20000000800 */
[----:B------:R-:W-:Y:S01]  /*0c30*/  VIADD R8, R8, 0x10 ;  /* 0x0000001008087836 */ /* 0x000fe20000000000 */
[----:B------:R-:W-:Y:S01]  /*0c40*/  ISETP.NE.AND P0, PT, R11, RZ, PT ;  /* 0x000000ff0b00720c */ /* 0x000fe20003f05270 */
[C---:B------:R-:W-:Y:S01]  /*0c50*/  IMAD R18, R9.reuse, 0x4, R16 ;  /* 0x0000000409127824 */ /* 0x040fe200078e0210 */
[----:B------:R2:W-:Y:S01]  /*0c60*/  STS [R16], RZ ;  /* 0x000000ff10007388 */ /* 0x0005e20000000800 */
[----:B0-----:R-:W-:-:S02]  /*0c70*/  IMAD R10, R9, 0x40, R10 ;  /* 0x00000040090a7824 */ /* 0x001fc400078e020a */
[C---:B------:R-:W-:Y:S01]  /*0c80*/  IMAD R20, R9.reuse, 0x4, R18 ;  /* 0x0000000409147824 */ /* 0x040fe200078e0212 */
[----:B------:R2:W-:Y:S03]  /*0c90*/  STS [R18], RZ ;  /* 0x000000ff12007388 */ /* 0x0005e60000000800 */
        /* <DEDUP_REMOVED lines=20> */
[----:B-1----:R-:W-:Y:S01]  /*0de0*/  IMAD R14, R9, 0x4, R23 ;  /* 0x00000004090e7824 */ /* 0x002fe200078e0217 */
[----:B------:R2:W-:Y:S04]  /*0df0*/  STS [R23], RZ ;  /* 0x000000ff17007388 */ /* 0x0005e80000000800 */
[----:B------:R2:W-:Y:S01]  /*0e00*/  STS [R14], RZ ;  /* 0x000000ff0e007388 */ /* 0x0005e20000000800 */
[----:B------:R-:W-:Y:S05]  /*0e10*/  @P0 BRA `(.L_x_14) ;  /* 0xfffffffc00700947 */ /* 0x000fea000383ffff */
.L_x_13:
[----:B------:R-:W-:Y:S05]  /*0e20*/  BSYNC.RECONVERGENT B1 ;  /* 0x0000000000017941 */ /* 0x000fea0003800200 */
.L_x_12:
[----:B------:R-:W-:Y:S05]  /*0e30*/  @!P1 BRA `(.L_x_11) ;  /* 0x0000000000d09947 */ /* 0x000fea0003800000 */
[----:B------:R-:W-:Y:S01]  /*0e40*/  ISETP.GE.U32.AND P0, PT, R25, 0x8, PT ;  /* 0x000000081900780c */ /* 0x000fe20003f06070 */
[----:B------:R-:W-:Y:S01]  /*0e50*/  BSSY.RECONVERGENT B1, `(.L_x_15) ;  /* 0x0000016000017945 */ /* 0x000fe20003800200 */
[----:B--2---:R-:W-:-:S04]  /*0e60*/  LOP3.LUT R13, R6, 0x7, RZ, 0xc0, !PT ;  /* 0x00000007060d7812 */ /* 0x004fc800078ec0ff */
[----:B------:R-:W-:-:S07]  /*0e70*/  ISETP.NE.AND P1, PT, R13, RZ, PT ;  /* 0x000000ff0d00720c */ /* 0x000fce0003f25270 */
[----:B------:R-:W-:Y:S06]  /*0e80*/  @!P0 BRA `(.L_x_16) ;  /* 0x0000000000488947 */ /* 0x000fec0003800000 */
[C---:B------:R-:W-:Y:S02]  /*0e90*/  IMAD R10, R8.reuse, R9, RZ ;  /* 0x00000009080a7224 */ /* 0x040fe400078e02ff */
[----:B------:R-:W-:-:S03]  /*0ea0*/  VIADD R8, R8, 0x8 ;  /* 0x0000000808087836 */ /* 0x000fc60000000000 */
[----:B------:R-:W-:-:S05]  /*0eb0*/  LEA R10, R10, UR4, 0x2 ;  /* 0x000000040a0a7c11 */ /* 0x000fca000f8e10ff */
        /* <DEDUP_REMOVED lines=12> */
[----:B------:R-:W-:Y:S01]  /*0f80*/  IMAD R11, R9, 0x4, R24 ;  /* 0x00000004090b7824 */ /* 0x000fe200078e0218 */
[----:B------:R0:W-:Y:S04]  /*0f90*/  STS [R24], RZ ;  /* 0x000000ff18007388 */ /* 0x0001e80000000800 */
[----:B------:R0:W-:Y:S02]  /*0fa0*/  STS [R11], RZ ;  /* 0x000000ff0b007388 */ /* 0x0001e40000000800 */
.L_x_16:
[----:B------:R-:W-:Y:S05]  /*0fb0*/  BSYNC.RECONVERGENT B1 ;  /* 0x0000000000017941 */ /* 0x000fea0003800200 */
.L_x_15:
[----:B------:R-:W-:Y:S05]  /*0fc0*/  @!P1 BRA `(.L_x_11) ;  /* 0x00000000006c9947 */ /* 0x000fea0003800000 */
[----:B------:R-:W-:Y:S01]  /*0fd0*/  ISETP.GE.U32.AND P0, PT, R13, 0x4, PT ;  /* 0x000000040d00780c */ /* 0x000fe20003f06070 */
[----:B------:R-:W-:Y:S01]  /*0fe0*/  BSSY.RECONVERGENT B1, `(.L_x_17) ;  /* 0x000000e000017945 */ /* 0x000fe20003800200 */
[----:B0-----:R-:W-:-:S04]  /*0ff0*/  LOP3.LUT R10, R6, 0x3, RZ, 0xc0, !PT ;  /* 0x00000003060a7812 */ /* 0x001fc800078ec0ff */
        /* <DEDUP_REMOVED lines=9> */
[----:B------:R-:W-:Y:S01]  /*1090*/  IMAD R11, R9, 0x4, R16 ;  /* 0x00000004090b7824 */ /* 0x000fe200078e0210 */
[----:B------:R0:W-:Y:S04]  /*10a0*/  STS [R16], RZ ;  /* 0x000000ff10007388 */ /* 0x0001e80000000800 */
[----:B------:R0:W-:Y:S02]  /*10b0*/  STS [R11], RZ ;  /* 0x000000ff0b007388 */ /* 0x0001e40000000800 */
.L_x_18:
[----:B------:R-:W-:Y:S05]  /*10c0*/  BSYNC.RECONVERGENT B1 ;  /* 0x0000000000017941 */ /* 0x000fea0003800200 */
.L_x_17:
[----:B------:R-:W-:Y:S05]  /*10d0*/  @!P1 BRA `(.L_x_11) ;  /* 0x0000000000289947 */ /* 0x000fea0003800000 */
[----:B0-----:R-:W-:Y:S01]  /*10e0*/  IMAD R6, R8, R9, RZ ;  /* 0x0000000908067224 */ /* 0x001fe200078e02ff */
[----:B------:R-:W-:-:S04]  /*10f0*/  ISETP.NE.AND P0, PT, R10, 0x1, PT ;  /* 0x000000010a00780c */ /* 0x000fc80003f05270 */
[----:B------:R-:W-:-:S05]  /*1100*/  LEA R6, R6, UR4, 0x2 ;  /* 0x0000000406067c11 */ /* 0x000fca000f8e10ff */
[----:B------:R3:W-:Y:S04]  /*1110*/  STS [R6], RZ ;  /* 0x000000ff06007388 */ /* 0x0007e80000000800 */
[----:B------:R-:W-:Y:S05]  /*1120*/  @!P0 BRA `(.L_x_11) ;  /* 0x0000000000148947 */ /* 0x000fea0003800000 */
[----:B------:R-:W-:Y:S01]  /*1130*/  ISETP.NE.AND P0, PT, R10, 0x2, PT ;  /* 0x000000020a00780c */ /* 0x000fe20003f05270 */
[----:B---3--:R-:W-:-:S05]  /*1140*/  IMAD R6, R9, 0x4, R6 ;  /* 0x0000000409067824 */ /* 0x008fca00078e0206 */
[----:B------:R4:W-:Y:S07]  /*1150*/  STS [R6], RZ ;  /* 0x000000ff06007388 */ /* 0x0009ee0000000800 */
[----:B------:R-:W-:-:S05]  /*1160*/  @P0 IMAD R8, R9, 0x4, R6 ;  /* 0x0000000409080824 */ /* 0x000fca00078e0206 */
[----:B------:R4:W-:Y:S02]  /*1170*/  @P0 STS [R8], RZ ;  /* 0x000000ff08000388 */ /* 0x0009e40000000800 */
.L_x_11:
[----:B------:R-:W-:Y:S05]  /*1180*/  BSYNC.RECONVERGENT B0 ;  /* 0x0000000000007941 */ /* 0x000fea0003800200 */
.L_x_10:
[----:B------:R-:W5:Y:S01]  /*1190*/  LDCU UR5, c[0x0][0x388] ;  /* 0x00007100ff0577ac */ /* 0x000f620008000800 */
[C---:B0--34-:R-:W-:Y:S02]  /*11a0*/  IMAD R6, R9.reuse, R9, R9 ;  /* 0x0000000909067224 */ /* 0x059fe400078e0209 */
[----:B------:R-:W-:-:S04]  /*11b0*/  VIADD R9, R9, 0x1 ;  /* 0x0000000109097836 */ /* 0x000fc80000000000 */
[----:B------:R-:W-:-:S05]  /*11c0*/  IMAD.IADD R6, R9, 0x1, R6 ;  /* 0x0000000109067824 */ /* 0x000fca00078e0206 */
[----:B-----5:R-:W-:-:S13]  /*11d0*/  ISETP.GT.AND P0, PT, R6, UR5, PT ;  /* 0x0000000506007c0c */ /* 0x020fda000bf04270 */
[----:B------:R-:W-:Y:S05]  /*11e0*/  @!P0 BRA `(.L_x_19) ;  /* 0xfffffff4006c8947 */ /* 0x000fea000383ffff */
.L_x_8:
[----:B------:R-:W-:Y:S01]  /*11f0*/  BAR.SYNC.DEFER_BLOCKING 0x0 ;  /* 0x0000000000007b1d */ /* 0x000fe20000010000 */
[----:B------:R-:W-:-:S05]  /*1200*/  ISETP.GT.AND P0, PT, R12, R5, PT ;  /* 0x000000050c00720c */ /* 0x000fca0003f04270 */
[----:B------:R-:W-:Y:S08]  /*1210*/  BSSY.RECONVERGENT B0, `(.L_x_20) ;  /* 0x00000c1000007945 */ /* 0x000ff00003800200 */
[----:B------:R-:W-:Y:S05]  /*1220*/  @P0 BRA `(.L_x_21) ;  /* 0x0000000800fc0947 */ /* 0x000fea0003800000 */
[----:B------:R-:W-:Y:S01]  /*1230*/  LOP3.LUT R2, RZ, R0, RZ, 0x33, !PT ;  /* 0x00000000ff027212 */ /* 0x000fe200078e33ff */
[----:B--2---:R-:W2:Y:S01]  /*1240*/  LDC.64 R22, c[0x0][0x358] ;  /* 0x0000d600ff167b82 */ /* 0x004ea20000000a00 */
[----:B------:R-:W-:Y:S03]  /*1250*/  BSSY.RECONVERGENT B1, `(.L_x_22) ;  /* 0x000001a000017945 */ /* 0x000fe60003800200 */
[----:B------:R-:W-:-:S05]  /*1260*/  IMAD.IADD R2, R5, 0x1, R2 ;  /* 0x0000000105027824 */ /* 0x000fca00078e0202 */
[----:B01----:R-:W-:-:S13]  /*1270*/  LOP3.LUT P0, R8, R2, 0x3, RZ, 0xc0, !PT ;  /* 0x0000000302087812 */ /* 0x003fda000780c0ff */
[----:B------:R-:W-:Y:S05]  /*1280*/  @!P0 BRA `(.L_x_23) ;  /* 0x0000000000588947 */ /* 0x000fea0003800000 */
[----:B------:R-:W0:Y:S01]  /*1290*/  S2UR UR5, SR_CgaCtaId ;  /* 0x00000000000579c3 */ /* 0x000e220000008800 */
[----:B------:R-:W-:Y:S01]  /*12a0*/  UMOV UR4, 0x400 ;  /* 0x0000040000047882 */ /* 0x000fe20000000000 */
[----:B------:R-:W-:Y:S01]  /*12b0*/  BSSY.RECONVERGENT B2, `(.L_x_24) ;  /* 0x0000012000027945 */ /* 0x000fe20003800200 */
[----:B------:R-:W-:Y:S02]  /*12c0*/  IMAD.MOV R8, RZ, RZ, -R8 ;  /* 0x000000ffff087224 */ /* 0x000fe400078e0a08 */
[----:B------:R-:W-:-:S03]  /*12d0*/  IMAD.MOV.U32 R9, RZ, RZ, R0 ;  /* 0x000000ffff097224 */ /* 0x000fc600078e0000 */
[----:B------:R-:W1:Y:S01]  /*12e0*/  LDC.64 R6, c[0x0][0x380] ;  /* 0x0000e000ff067b82 */ /* 0x000e620000000a00 */
[----:B0-----:R-:W-:-:S06]  /*12f0*/  ULEA UR4, UR5, UR4, 0x18 ;  /* 0x0000000405047291 */ /* 0x001fcc000f8ec0ff */
[----:B------:R-:W-:-:S05]  /*1300*/  LEA R2, R0, UR4, 0x2 ;  /* 0x0000000400027c11 */ /* 0x000fca000f8e10ff */
[----:B------:R-:W-:-:S07]  /*1310*/  VIADD R4, R2, 0x8 ;  /* 0x0000000802047836 */ /* 0x000fce0000000000 */
.L_x_25:
[----:B0-----:R0:W3:Y:S01]  /*1320*/  LDS R11, [R4] ;  /* 0x00000000040b7984 */ /* 0x0010e20000000800 */
[----:B------:R-:W-:Y:S01]  /*1330*/  VIADD R8, R8, 0x1 ;  /* 0x0000000108087836 */ /* 0x000fe20000000000 */
[----:B--2---:R-:W-:Y:S01]  /*1340*/  R2UR UR4, R22 ;  /* 0x00000000160472ca */ /* 0x004fe200000e0000 */
[----:B-1----:R-:W-:Y:S01]  /*1350*/  IMAD.WIDE R2, R12, 0x4, R6 ;  /* 0x000000040c027825 */ /* 0x002fe200078e0206 */
[----:B------:R-:W-:Y:S02]  /*1360*/  R2UR UR5, R23 ;  /* 0x00000000170572ca */ /* 0x000fe400000e0000 */
[----:B------:R-:W-:Y:S01]  /*1370*/  ISETP.NE.AND P0, PT, R8, RZ, PT ;  /* 0x000000ff0800720c */ /* 0x000fe20003f05270 */
[----:B------:R-:W-:Y:S02]  /*1380*/  VIADD R9, R9, 0x1 ;  /* 0x0000000109097836 */ /* 0x000fe40000000000 */
[----:B------:R-:W-:Y:S02]  /*1390*/  VIADD R12, R12, 0x1 ;  /* 0x000000010c0c7836 */ /* 0x000fe40000000000 */
[----:B0-----:R-:W-:-:S06]  /*13a0*/  VIADD R4, R4, 0x4 ;  /* 0x0000000404047836 */ /* 0x001fcc0000000000 */
[----:B---3--:R0:W-:Y:S02]  /*13b0*/  STG.E desc[UR4][R2.64], R11 ;  /* 0x0000000b02007986 */ /* 0x0081e4000c101904 */
[----:B------:R-:W-:Y:S05]  /*13c0*/  @P0 BRA `(.L_x_25) ;  /* 0xfffffffc00d40947 */ /* 0x000fea000383ffff */
[----:B------:R-:W-:Y:S05]  /*13d0*/  BSYNC.RECONVERGENT B2 ;  /* 0x0000000000027941 */ /* 0x000fea0003800200 */
.L_x_24:
[----:B------:R-:W-:-:S07]  /*13e0*/  VIADD R12, R9, 0x2 ;  /* 0x00000002090c7836 */ /* 0x000fce0000000000 */
.L_x_23:
[----:B------:R-:W-:Y:S05]  /*13f0*/  BSYNC.RECONVERGENT B1 ;  /* 0x0000000000017941 */ /* 0x000fea0003800200 */
.L_x_22:
[----:B------:R-:W-:-:S04]  /*1400*/  IADD3 R0, PT, PT, R5, -0x2, -R0 ;  /* 0xfffffffe05007810 */ /* 0x000fc80007ffe800 */
[----:B------:R-:W-:-:S13]  /*1410*/  ISETP.GE.U32.AND P0, PT, R0, 0x3, PT ;  /* 0x000000030000780c */ /* 0x000fda0003f06070 */
[----:B------:R-:W-:Y:S05]  /*1420*/  @!P0 BRA `(.L_x_21) ;  /* 0x00000008007c8947 */ /* 0x000fea0003800000 */
[----:B------:R-:W1:Y:S01]  /*1430*/  S2UR UR5, SR_CgaCtaId ;  /* 0x00000000000579c3 */ /* 0x000e620000008800 */
[----:B------:R-:W-:Y:S01]  /*1440*/  IMAD.IADD R0, R12, 0x1, -R5 ;  /* 0x000000010c007824 */ /* 0x000fe200078e0a05 */
[----:B------:R-:W-:Y:S01]  /*1450*/  UMOV UR4, 0x400 ;  /* 0x0000040000047882 */ /* 0x000fe20000000000 */
[----:B------:R-:W-:Y:S03]  /*1460*/  BSSY.RELIABLE B1, `(.L_x_26) ;  /* 0x0000084000017945 */ /* 0x000fe60003800100 */
[----:B------:R-:W-:Y:S02]  /*1470*/  ISETP.GE.AND P0, PT, R0, 0x1, PT ;  /* 0x000000010000780c */ /* 0x000fe40003f06270 */
[----:B0-----:R-:W0:Y:S01]  /*1480*/  LDC.64 R2, c[0x0][0x380] ;  /* 0x0000e000ff027b82 */ /* 0x001e220000000a00 */
[----:B-1----:R-:W-:-:S06]  /*1490*/  ULEA UR4, UR5, UR4, 0x18 ;  /* 0x0000000405047291 */ /* 0x002fcc000f8ec0ff */
[C---:B------:R-:W-:Y:S01]  /*14a0*/  LEA R13, R12.reuse, UR4, 0x2 ;  /* 0x000000040c0d7c11 */ /* 0x040fe2000f8e10ff */
[----:B------:R-:W-:-:S04]  /*14b0*/  VIADD R12, R12, 0xffffffff ;  /* 0xffffffff0c0c7836 */ /* 0x000fc80000000000 */
[----:B------:R-:W-:Y:S01]  /*14c0*/  VIADD R13, R13, 0x8 ;  /* 0x000000080d0d7836 */ /* 0x000fe20000000000 */
[----:B------:R-:W-:Y:S06]  /*14d0*/  @P0 BRA `(.L_x_27) ;  /* 0x0000000400f00947 */ /* 0x000fec0003800000 */
[----:B------:R-:W-:Y:S01]  /*14e0*/  IADD3 R4, PT, PT, -R0, 0x1, RZ ;  /* 0x0000000100047810 */ /* 0x000fe20007ffe1ff */
[----:B------:R-:W-:Y:S01]  /*14f0*/  BSSY.RECONVERGENT B2, `(.L_x_28) ;  /* 0x0000049000027945 */ /* 0x000fe20003800200 */
[----:B------:R-:W-:Y:S02]  /*1500*/  PLOP3.LUT P0, PT, PT, PT, PT, 0x80, 0x8 ;  /* 0x000000000008781c */ /* 0x000fe40003f0f070 */
[----:B------:R-:W-:-:S13]  /*1510*/  ISETP.GT.AND P1, PT, R4, 0xc, PT ;  /* 0x0000000c0400780c */ /* 0x000fda0003f24270 */
[----:B------:R-:W-:Y:S05]  /*1520*/  @!P1 BRA `(.L_x_29) ;  /* 0x0000000400149947 */ /* 0x000fea0003800000 */
[----:B------:R-:W1:Y:S01]  /*1530*/  LDC.64 R4, c[0x0][0x380] ;  /* 0x0000e000ff047b82 */ /* 0x000e620000000a00 */
[----:B------:R-:W-:-:S13]  /*1540*/  PLOP3.LUT P0, PT, PT, PT, PT, 0x8, 0x80 ;  /* 0x000000000080781c */ /* 0x000fda0003f0e170 */
.L_x_30:
[----:B----4-:R-:W3:Y:S01]  /*1550*/  LDS R7, [R13+-0x8] ;  /* 0xfffff8000d077984 */ /* 0x010ee20000000800 */
[----:B--2---:R-:W-:Y:S01]  /*1560*/  R2UR UR4, R22 ;  /* 0x00000000160472ca */ /* 0x004fe200000e0000 */
[----:B------:R-:W-:Y:S01]  /*1570*/  VIADD R9, R12, 0x1 ;  /* 0x000000010c097836 */ /* 0x000fe20000000000 */
[----:B------:R-:W-:Y:S01]  /*1580*/  R2UR UR5, R23 ;  /* 0x00000000170572ca */ /* 0x000fe200000e0000 */
[----:B------:R-:W2:Y:S01]  /*1590*/  LDS R24, [R13+-0x4] ;  /* 0xfffffc000d187984 */ /* 0x000ea20000000800 */
[C---:B------:R-:W-:Y:S01]  /*15a0*/  R2UR UR8, R22.reuse ;  /* 0x00000000160872ca */ /* 0x040fe200000e0000 */
[----:B-1----:R-:W-:Y:S01]  /*15b0*/  IMAD.WIDE R8, R9, 0x4, R4 ;  /* 0x0000000409087825 */ /* 0x002fe200078e0204 */
[C---:B------:R-:W-:Y:S01]  /*15c0*/  R2UR UR9, R23.reuse ;  /* 0x00000000170972ca */ /* 0x040fe200000e0000 */
[----:B------:R-:W1:Y:S01]  /*15d0*/  LDS R11, [R13+0x4] ;  /* 0x000004000d0b7984 */ /* 0x000e620000000800 */
[----:B------:R-:W-:Y:S01]  /*15e0*/  R2UR UR6, R22 ;  /* 0x00000000160672ca */ /* 0x000fe200000e0000 */
[----:B------:R-:W-:Y:S01]  /*15f0*/  VIADD R0, R0, 0x10 ;  /* 0x0000001000007836 */ /* 0x000fe20000000000 */
[----:B------:R-:W-:Y:S01]  /*1600*/  R2UR UR7, R23 ;  /* 0x00000000170772ca */ /* 0x000fe200000e0000 */
[----:B------:R-:W4:Y:S01]  /*1610*/  LDS R26, [R13] ;  /* 0x000000000d1a7984 */ /* 0x000f220000000800 */
[----:B------:R-:W-:-:S02]  /*1620*/  R2UR UR10, R22 ;  /* 0x00000000160a72ca */ /* 0x000fc400000e0000 */
[C---:B------:R-:W-:Y:S01]  /*1630*/  R2UR UR11, R23.reuse ;  /* 0x00000000170b72ca */ /* 0x040fe200000e0000 */
[----:B------:R-:W5:Y:S01]  /*1640*/  LDS R10, [R13+0x8] ;  /* 0x000008000d0a7984 */ /* 0x000f620000000800 */
[C---:B------:R-:W-:Y:S02]  /*1650*/  R2UR UR12, R22.reuse ;  /* 0x00000000160c72ca */ /* 0x040fe400000e0000 */
[C---:B------:R-:W-:Y:S01]  /*1660*/  R2UR UR13, R23.reuse ;  /* 0x00000000170d72ca */ /* 0x040fe200000e0000 */
[----:B------:R-:W0:Y:S01]  /*1670*/  LDS R16, [R13+0xc] ;  /* 0x00000c000d107984 */ /* 0x000e220000000800 */
[C---:B------:R-:W-:Y:S02]  /*1680*/  R2UR UR14, R22.reuse ;  /* 0x00000000160e72ca */ /* 0x040fe400000e0000 */
[----:B------:R-:W-:Y:S01]  /*1690*/  R2UR UR15, R23 ;  /* 0x00000000170f72ca */ /* 0x000fe200000e0000 */
[----:B------:R-:W0:Y:S01]  /*16a0*/  LDS R18, [R13+0x10] ;  /* 0x000010000d127984 */ /* 0x000e220000000800 */
[----:B------:R-:W-:-:S02]  /*16b0*/  R2UR UR16, R22 ;  /* 0x00000000161072ca */ /* 0x000fc400000e0000 */
[C---:B------:R-:W-:Y:S01]  /*16c0*/  R2UR UR17, R23.reuse ;  /* 0x00000000171172ca */ /* 0x040fe200000e0000 */
[----:B------:R-:W0:Y:S01]  /*16d0*/  LDS R20, [R13+0x14] ;  /* 0x000014000d147984 */ /* 0x000e220000000800 */
        /* <DEDUP_REMOVED lines=9> */
[----:B------:R-:W-:Y:S02]  /*1770*/  R2UR UR24, R22 ;  /* 0x00000000161872ca */ /* 0x000fe400000e0000 */
[----:B------:R-:W-:Y:S01]  /*1780*/  R2UR UR25, R23 ;  /* 0x00000000171972ca */ /* 0x000fe200000e0000 */
[----:B------:R-:W0:Y:S01]  /*1790*/  LDS R21, [R13+0x24] ;  /* 0x000024000d157984 */ /* 0x000e220000000800 */
[----:B------:R-:W-:-:S03]  /*17a0*/  ISETP.GE.AND P1, PT, R0, -0xb, PT ;  /* 0xfffffff50000780c */ /* 0x000fc60003f26270 */
[----:B------:R-:W0:Y:S04]  /*17b0*/  LDS R25, [R13+0x28] ;  /* 0x000028000d197984 */ /* 0x000e280000000800 */
[----:B------:R-:W0:Y:S04]  /*17c0*/  LDS R27, [R13+0x2c] ;  /* 0x00002c000d1b7984 */ /* 0x000e280000000800 */
[----:B------:R-:W0:Y:S04]  /*17d0*/  LDS R29, [R13+0x30] ;  /* 0x000030000d1d7984 */ /* 0x000e280000000800 */
[----:B------:R1:W0:Y:S04]  /*17e0*/  LDS R14, [R13+0x34] ;  /* 0x000034000d0e7984 */ /* 0x0002280000000800 */
[----:B---3--:R3:W-:Y:S04]  /*17f0*/  STG.E desc[UR4][R8.64], R7 ;  /* 0x0000000708007986 */ /* 0x0087e8000c101904 */
[----:B--2---:R2:W-:Y:S01]  /*1800*/  STG.E desc[UR4][R8.64+0x4], R24 ;  /* 0x0000041808007986 */ /* 0x0045e2000c101904 */
[----:B-1----:R-:W-:-:S03]  /*1810*/  VIADD R13, R13, 0x40 ;  /* 0x000000400d0d7836 */ /* 0x002fc60000000000 */
[----:B------:R1:W-:Y:S01]  /*1820*/  STG.E desc[UR8][R8.64+0xc], R11 ;  /* 0x00000c0b08007986 */ /* 0x0003e2000c101908 */
[----:B---3--:R-:W-:-:S03]  /*1830*/  VIADD R7, R12, 0x5 ;  /* 0x000000050c077836 */ /* 0x008fc60000000000 */
[----:B----4-:R3:W-:Y:S01]  /*1840*/  STG.E desc[UR6][R8.64+0x8], R26 ;  /* 0x0000081a08007986 */ /* 0x0107e2000c101906 */
[----:B------:R-:W-:-:S04]  /*1850*/  IMAD.WIDE R6, R7, 0x4, R4 ;  /* 0x0000000407067825 */ /* 0x000fc800078e0204 */
[C---:B--2---:R-:W-:Y:S01]  /*1860*/  VIADD R24, R12.reuse, 0x9 ;  /* 0x000000090c187836 */ /* 0x044fe20000000000 */
[----:B-----5:R2:W-:Y:S01]  /*1870*/  STG.E desc[UR10][R6.64], R10 ;  /* 0x0000000a06007986 */ /* 0x0205e2000c10190a */
[C---:B-1----:R-:W-:Y:S02]  /*1880*/  VIADD R11, R12.reuse, 0xd ;  /* 0x0000000d0c0b7836 */ /* 0x042fe40000000000 */
[----:B------:R-:W-:Y:S01]  /*1890*/  VIADD R12, R12, 0x10 ;  /* 0x000000100c0c7836 */ /* 0x000fe20000000000 */
[----:B0-----:R4:W-:Y:S01]  /*18a0*/  STG.E desc[UR4][R6.64+0x4], R16 ;  /* 0x0000041006007986 */ /* 0x0019e2000c101904 */
[----:B---3--:R-:W-:-:S03]  /*18b0*/  IMAD.WIDE R8, R24, 0x4, R4 ;  /* 0x0000000418087825 */ /* 0x008fc600078e0204 */
[----:B------:R4:W-:Y:S01]  /*18c0*/  STG.E desc[UR6][R6.64+0x8], R18 ;  /* 0x0000081206007986 */ /* 0x0009e2000c101906 */
[----:B--2---:R-:W-:-:S03]  /*18d0*/  IMAD.WIDE R10, R11, 0x4, R4 ;  /* 0x000000040b0a7825 */ /* 0x004fc600078e0204 */
[----:B------:R4:W-:Y:S04]  /*18e0*/  STG.E desc[UR8][R6.64+0xc], R20 ;  /* 0x00000c1406007986 */ /* 0x0009e8000c101908 */
[----:B------:R4:W-:Y:S04]  /*18f0*/  STG.E desc[UR10][R8.64], R15 ;  /* 0x0000000f08007986 */ /* 0x0009e8000c10190a */
[----:B------:R4:W-:Y:S04]  /*1900*/  STG.E desc[UR12][R8.64+0x4], R17 ;  /* 0x0000041108007986 */ /* 0x0009e8000c10190c */
[----:B------:R4:W-:Y:S04]  /*1910*/  STG.E desc[UR14][R8.64+0x8], R19 ;  /* 0x0000081308007986 */ /* 0x0009e8000c10190e */
[----:B------:R4:W-:Y:S04]  /*1920*/  STG.E desc[UR16][R8.64+0xc], R21 ;  /* 0x00000c1508007986 */ /* 0x0009e8000c101910 */
[----:B------:R4:W-:Y:S04]  /*1930*/  STG.E desc[UR18][R10.64], R25 ;  /* 0x000000190a007986 */ /* 0x0009e8000c101912 */
[----:B------:R4:W-:Y:S04]  /*1940*/  STG.E desc[UR20][R10.64+0x4], R27 ;  /* 0x0000041b0a007986 */ /* 0x0009e8000c101914 */
[----:B------:R4:W-:Y:S04]  /*1950*/  STG.E desc[UR22][R10.64+0x8], R29 ;  /* 0x0000081d0a007986 */ /* 0x0009e8000c101916 */
[----:B------:R4:W-:Y:S01]  /*1960*/  STG.E desc[UR24][R10.64+0xc], R14 ;  /* 0x00000c0e0a007986 */ /* 0x0009e2000c101918 */
[----:B------:R-:W-:Y:S05]  /*1970*/  @!P1 BRA `(.L_x_30) ;  /* 0xfffffff800f49947 */ /* 0x000fea000383ffff */
.L_x_29:
[----:B------:R-:W-:Y:S05]  /*1980*/  BSYNC.RECONVERGENT B2 ;  /* 0x0000000000027941 */ /* 0x000fea0003800200 */
.L_x_28:
[----:B------:R-:W-:Y:S01]  /*1990*/  IADD3 R4, PT, PT, -R0, 0x1, RZ ;  /* 0x0000000100047810 */ /* 0x000fe20007ffe1ff */
[----:B------:R-:W-:Y:S03]  /*19a0*/  BSSY.RECONVERGENT B2, `(.L_x_31) ;  /* 0x000002c000027945 */ /* 0x000fe60003800200 */
[----:B------:R-:W-:-:S13]  /*19b0*/  ISETP.GT.AND P1, PT, R4, 0x4, PT ;  /* 0x000000040400780c */ /* 0x000fda0003f24270 */
[----:B------:R-:W-:Y:S05]  /*19c0*/  @!P1 BRA `(.L_x_32) ;  /* 0x0000000000a49947 */ /* 0x000fea0003800000 */
[----:B----4-:R-:W1:Y:S01]  /*19d0*/  LDS R9, [R13+-0x8] ;  /* 0xfffff8000d097984 */ /* 0x010e620000000800 */
[----:B------:R-:W3:Y:S01]  /*19e0*/  LDC.64 R4, c[0x0][0x380] ;  /* 0x0000e000ff047b82 */ /* 0x000ee20000000a00 */
[----:B--2---:R-:W-:Y:S01]  /*19f0*/  R2UR UR4, R22 ;  /* 0x00000000160472ca */ /* 0x004fe200000e0000 */
[C---:B------:R-:W-:Y:S01]  /*1a00*/  VIADD R7, R12.reuse, 0x1 ;  /* 0x000000010c077836 */ /* 0x040fe20000000000 */
[----:B------:R-:W2:Y:S01]  /*1a10*/  LDS R11, [R13+-0x4] ;  /* 0xfffffc000d0b7984 */ /* 0x000ea20000000800 */
[C---:B------:R-:W-:Y:S01]  /*1a20*/  R2UR UR5, R23.reuse ;  /* 0x00000000170572ca */ /* 0x040fe200000e0000 */
[----:B------:R-:W-:Y:S01]  /*1a30*/  VIADD R19, R12, 0x5 ;  /* 0x000000050c137836 */ /* 0x000fe20000000000 */
[----:B------:R-:W-:Y:S01]  /*1a40*/  R2UR UR6, R22 ;  /* 0x00000000160672ca */ /* 0x000fe200000e0000 */
[----:B------:R-:W4:Y:S01]  /*1a50*/  LDS R15, [R13] ;  /* 0x000000000d0f7984 */ /* 0x000f220000000800 */
[C---:B------:R-:W-:Y:S01]  /*1a60*/  R2UR UR7, R23.reuse ;  /* 0x00000000170772ca */ /* 0x040fe200000e0000 */
[----:B------:R-:W-:Y:S01]  /*1a70*/  VIADD R0, R0, 0x8 ;  /* 0x0000000800007836 */ /* 0x000fe20000000000 */
[----:B------:R-:W-:Y:S01]  /*1a80*/  R2UR UR8, R22 ;  /* 0x00000000160872ca */ /* 0x000fe200000e0000 */
[----:B------:R-:W5:Y:S01]  /*1a90*/  LDS R17, [R13+0x4] ;  /* 0x000004000d117984 */ /* 0x000f620000000800 */
[C---:B------:R-:W-:Y:S01]  /*1aa0*/  R2UR UR9, R23.reuse ;  /* 0x00000000170972ca */ /* 0x040fe200000e0000 */
[----:B------:R-:W-:Y:S01]  /*1ab0*/  VIADD R12, R12, 0x8 ;  /* 0x000000080c0c7836 */ /* 0x000fe20000000000 */
        /* <DEDUP_REMOVED lines=8> */
[----:B------:R-:W-:Y:S01]  /*1b40*/  R2UR UR15, R23 ;  /* 0x00000000170f72ca */ /* 0x000fe200000e0000 */
[--C-:B---3--:R-:W-:Y:S01]  /*1b50*/  IMAD.WIDE R6, R7, 0x4, R4.reuse ;  /* 0x0000000407067825 */ /* 0x108fe200078e0204 */
[C---:B------:R-:W-:Y:S01]  /*1b60*/  R2UR UR16, R22.reuse ;  /* 0x00000000161072ca */ /* 0x040fe200000e0000 */
[----:B------:R3:W0:Y:S01]  /*1b70*/  LDS R29, [R13+0x14] ;  /* 0x000014000d1d7984 */ /* 0x0006220000000800 */
[----:B------:R-:W-:Y:S01]  /*1b80*/  R2UR UR17, R23 ;  /* 0x00000000171172ca */ /* 0x000fe200000e0000 */
[----:B------:R-:W-:Y:S01]  /*1b90*/  IMAD.WIDE R4, R19, 0x4, R4 ;  /* 0x0000000413047825 */ /* 0x000fe200078e0204 */
[----:B------:R-:W-:-:S02]  /*1ba0*/  R2UR UR18, R22 ;  /* 0x00000000161272ca */ /* 0x000fc400000e0000 */
[----:B------:R-:W-:Y:S02]  /*1bb0*/  R2UR UR19, R23 ;  /* 0x00000000171372ca */ /* 0x000fe400000e0000 */
[----:B------:R-:W-:Y:S01]  /*1bc0*/  PLOP3.LUT P0, PT, PT, PT, PT, 0x8, 0x80 ;  /* 0x000000000080781c */ /* 0x000fe20003f0e170 */
[----:B---3--:R-:W-:Y:S01]  /*1bd0*/  VIADD R13, R13, 0x20 ;  /* 0x000000200d0d7836 */ /* 0x008fe20000000000 */
[----:B-1----:R1:W-:Y:S04]  /*1be0*/  STG.E desc[UR4][R6.64], R9 ;  /* 0x0000000906007986 */ /* 0x0023e8000c101904 */
[----:B--2---:R1:W-:Y:S04]  /*1bf0*/  STG.E desc[UR6][R6.64+0x4], R11 ;  /* 0x0000040b06007986 */ /* 0x0043e8000c101906 */
[----:B----4-:R1:W-:Y:S04]  /*1c00*/  STG.E desc[UR8][R6.64+0x8], R15 ;  /* 0x0000080f06007986 */ /* 0x0103e8000c101908 */
[----:B-----5:R1:W-:Y:S04]  /*1c10*/  STG.E desc[UR10][R6.64+0xc], R17 ;  /* 0x00000c1106007986 */ /* 0x0203e8000c10190a */
[----:B0-----:R1:W-:Y:S04]  /*1c20*/  STG.E desc[UR12][R4.64], R21 ;  /* 0x0000001504007986 */ /* 0x0013e8000c10190c */
[----:B------:R1:W-:Y:S04]  /*1c30*/  STG.E desc[UR14][R4.64+0x4], R25 ;  /* 0x0000041904007986 */ /* 0x0003e8000c10190e */
[----:B------:R1:W-:Y:S04]  /*1c40*/  STG.E desc[UR16][R4.64+0x8], R27 ;  /* 0x0000081b04007986 */ /* 0x0003e8000c101910 */
[----:B------:R1:W-:Y:S02]  /*1c50*/  STG.E desc[UR18][R4.64+0xc], R29 ;  /* 0x00000c1d04007986 */ /* 0x0003e4000c101912 */
.L_x_32:
[----:B------:R-:W-:Y:S05]  /*1c60*/  BSYNC.RECONVERGENT B2 ;  /* 0x0000000000027941 */ /* 0x000fea0003800200 */
.L_x_31:
[----:B------:R-:W-:-:S13]  /*1c70*/  ISETP.NE.OR P0, PT, R0, 0x1, P0 ;  /* 0x000000010000780c */ /* 0x000fda0000705670 */
[----:B------:R-:W-:Y:S05]  /*1c80*/  @!P0 BREAK.RELIABLE B1 ;  /* 0x0000000000018942 */ /* 0x000fea0003800100 */
[----:B------:R-:W-:Y:S05]  /*1c90*/  @!P0 BRA `(.L_x_21) ;  /* 0x0000000000608947 */ /* 0x000fea0003800000 */
.L_x_27:
[----:B------:R-:W-:Y:S05]  /*1ca0*/  BSYNC.RELIABLE B1 ;  /* 0x0000000000017941 */ /* 0x000fea0003800100 */
.L_x_26:
[----:B-1--45:R-:W1:Y:S01]  /*1cb0*/  LDS R7, [R13+-0x8] ;  /* 0xfffff8000d077984 */ /* 0x032e620000000800 */
[----:B------:R-:W-:Y:S01]  /*1cc0*/  VIADD R0, R0, 0x4 ;  /* 0x0000000400007836 */ /* 0x000fe20000000000 */
[----:B--2---:R-:W-:Y:S01]  /*1cd0*/  R2UR UR4, R22 ;  /* 0x00000000160472ca */ /* 0x004fe200000e0000 */
[C---:B------:R-:W-:Y:S01]  /*1ce0*/  VIADD R5, R12.reuse, 0x1 ;  /* 0x000000010c057836 */ /* 0x040fe20000000000 */
[----:B------:R-:W2:Y:S01]  /*1cf0*/  LDS R9, [R13+-0x4] ;  /* 0xfffffc000d097984 */ /* 0x000ea20000000800 */
[C---:B------:R-:W-:Y:S01]  /*1d00*/  R2UR UR5, R23.reuse ;  /* 0x00000000170572ca */ /* 0x040fe200000e0000 */
[----:B------:R-:W-:Y:S01]  /*1d10*/  VIADD R12, R12, 0x4 ;  /* 0x000000040c0c7836 */ /* 0x000fe20000000000 */
[C---:B------:R-:W-:Y:S01]  /*1d20*/  R2UR UR6, R22.reuse ;  /* 0x00000000160672ca */ /* 0x040fe200000e0000 */
[----:B------:R-:W3:Y:S01]  /*1d30*/  LDS R11, [R13] ;  /* 0x000000000d0b7984 */ /* 0x000ee20000000800 */
[----:B------:R-:W-:Y:S01]  /*1d40*/  R2UR UR7, R23 ;  /* 0x00000000170772ca */ /* 0x000fe200000e0000 */
[----:B0-----:R-:W-:Y:S01]  /*1d50*/  IMAD.WIDE R4, R5, 0x4, R2 ;  /* 0x0000000405047825 */ /* 0x001fe200078e0202 */
[----:B------:R-:W-:Y:S01]  /*1d60*/  R2UR UR8, R22 ;  /* 0x00000000160872ca */ /* 0x000fe200000e0000 */
[----:B------:R0:W4:Y:S01]  /*1d70*/  LDS R15, [R13+0x4] ;  /* 0x000004000d0f7984 */ /* 0x0001220000000800 */
[----:B------:R-:W-:-:S02]  /*1d80*/  R2UR UR9, R23 ;  /* 0x00000000170972ca */ /* 0x000fc400000e0000 */
[----:B------:R-:W-:Y:S02]  /*1d90*/  R2UR UR10, R22 ;  /* 0x00000000160a72ca */ /* 0x000fe400000e0000 */
[----:B------:R-:W-:Y:S02]  /*1da0*/  R2UR UR11, R23 ;  /* 0x00000000170b72ca */ /* 0x000fe400000e0000 */
[----:B------:R-:W-:Y:S01]  /*1db0*/  ISETP.NE.AND P0, PT, R0, 0x1, PT ;  /* 0x000000010000780c */ /* 0x000fe20003f05270 */
[----:B0-----:R-:W-:Y:S01]  /*1dc0*/  VIADD R13, R13, 0x10 ;  /* 0x000000100d0d7836 */ /* 0x001fe20000000000 */
[----:B-1----:R5:W-:Y:S04]  /*1dd0*/  STG.E desc[UR4][R4.64], R7 ;  /* 0x0000000704007986 */ /* 0x002be8000c101904 */
[----:B--2---:R5:W-:Y:S04]  /*1de0*/  STG.E desc[UR6][R4.64+0x4], R9 ;  /* 0x0000040904007986 */ /* 0x004be8000c101906 */
[----:B---3--:R5:W-:Y:S04]  /*1df0*/  STG.E desc[UR8][R4.64+0x8], R11 ;  /* 0x0000080b04007986 */ /* 0x008be8000c101908 */
[----:B----4-:R5:W-:Y:S01]  /*1e00*/  STG.E desc[UR10][R4.64+0xc], R15 ;  /* 0x00000c0f04007986 */ /* 0x010be2000c10190a */
[----:B------:R-:W-:Y:S05]  /*1e10*/  @P0 BRA `(.L_x_26) ;  /* 0xfffffffc00a40947 */ /* 0x000fea000383ffff */
.L_x_21:
[----:B------:R-:W-:Y:S05]  /*1e20*/  BSYNC.RECONVERGENT B0 ;  /* 0x0000000000007941 */ /* 0x000fea0003800200 */
.L_x_20:
[----:B------:R-:W-:Y:S05]  /*1e30*/  WARPSYNC.ALL ;  /* 0x0000000000007948 */ /* 0x000fea0003800000 */
[----:B------:R-:W-:Y:S06]  /*1e40*/  BAR.SYNC.DEFER_BLOCKING 0x0 ;  /* 0x0000000000007b1d */ /* 0x000fec0000010000 */
[----:B------:R-:W-:Y:S05]  /*1e50*/  EXIT ;  /* 0x000000000000794d */ /* 0x000fea0003800000 */
.L_x_33:
[----:B------:R-:W-:-:S00]  /*1e60*/  BRA `(.L_x_33) ;  /* 0xfffffffc00fc7947 */ /* 0x000fc0000383ffff */
[----:B------:R-:W-:-:S00]  /*1e70*/  NOP ;  /* 0x0000000000007918 */ /* 0x000fc00000000000 */
        /* <DEDUP_REMOVED lines=8> */
.L_x_34:


//--------------------- .nv.shared._Z5sievePiii   --------------------------
	.section	.nv.shared._Z5sievePiii,"aw",@nobits
	.sectionflags	@""
	.align	16
	.zero		1024


//--------------------- .nv.shared.reserved.0     --------------------------
	.section	.nv.shared.reserved.0,"aw",@nobits
	.weak		__nv_reservedSMEM_offset_0_alias
	.size		__nv_reservedSMEM_offset_0_alias, 0, 64
	.other		__nv_reservedSMEM_offset_0_alias,@"STO_CUDA_RESERVED_SHARED STV_DEFAULT"
__nv_reservedSMEM_offset_0_alias:
	.zero		0
	.zero		64


//--------------------- .nv.constant0._Z5sievePiii --------------------------
	.section	.nv.constant0._Z5sievePiii,"a",@progbits
	.sectionflags	@""
	.align	4
.nv.constant0._Z5sievePiii:
	.zero		912


//--------------------- SYMBOLS --------------------------

	.type		.nv.reservedSmem.offset0,@object
	.size		.nv.reservedSmem.offset0,0x4
	.type		.nv.reservedSmem.cap,@object
	.size		.nv.reservedSmem.cap,0x4
